//
// Generated by NVIDIA NVVM Compiler
//
// Compiler Build ID: CL-36424714
// Cuda compilation tools, release 13.0, V13.0.88
// Based on NVVM 20.0.0
//

.version 9.0
.target sm_100
.address_size 64

	// .globl	_Z23bw_lowpass_filterKernelPfS_

.visible .entry _Z23bw_lowpass_filterKernelPfS_(
	.param .u64 .ptr .align 1 _Z23bw_lowpass_filterKernelPfS__param_0,
	.param .u64 .ptr .align 1 _Z23bw_lowpass_filterKernelPfS__param_1
)
{
	.reg .pred 	%p<2>;
	.reg .b32 	%r<6>;
	.reg .b32 	%f<62>;
	.reg .b64 	%rd<15>;

	ld.param.u64 	%rd7, [_Z23bw_lowpass_filterKernelPfS__param_0];
	ld.param.u64 	%rd8, [_Z23bw_lowpass_filterKernelPfS__param_1];
	cvta.to.global.u64 	%rd9, %rd8;
	cvta.to.global.u64 	%rd10, %rd7;
	mov.u32 	%r4, %tid.y;
	mul.wide.u32 	%rd11, %r4, 46752;
	or.b64  	%rd12, %rd11, 16;
	add.s64 	%rd14, %rd10, %rd12;
	add.s64 	%rd13, %rd9, %rd12;
	mov.f32 	%f60, 0f00000000;
	mov.b32 	%r5, 0;
	mov.f32 	%f61, %f60;
$L__BB0_1:
	ld.global.f32 	%f6, [%rd14+-16];
	fma.rn.f32 	%f7, %f60, 0f3F9CC162, %f6;
	mul.f32 	%f8, %f61, 0f3EE6A0C9;
	sub.f32 	%f9, %f7, %f8;
	mul.f32 	%f10, %f9, 0f3D673681;
	fma.rn.f32 	%f11, %f60, 0f3DE73681, %f10;
	fma.rn.f32 	%f12, %f61, 0f3D673681, %f11;
	st.global.f32 	[%rd13+-16], %f12;
	ld.global.f32 	%f13, [%rd14+-12];
	fma.rn.f32 	%f14, %f9, 0f3F9CC162, %f13;
	mul.f32 	%f15, %f60, 0f3EE6A0C9;
	sub.f32 	%f16, %f14, %f15;
	mul.f32 	%f17, %f16, 0f3D673681;
	fma.rn.f32 	%f18, %f9, 0f3DE73681, %f17;
	fma.rn.f32 	%f19, %f60, 0f3D673681, %f18;
	st.global.f32 	[%rd13+-12], %f19;
	ld.global.f32 	%f20, [%rd14+-8];
	fma.rn.f32 	%f21, %f16, 0f3F9CC162, %f20;
	mul.f32 	%f22, %f9, 0f3EE6A0C9;
	sub.f32 	%f23, %f21, %f22;
	mul.f32 	%f24, %f23, 0f3D673681;
	fma.rn.f32 	%f25, %f16, 0f3DE73681, %f24;
	fma.rn.f32 	%f26, %f9, 0f3D673681, %f25;
	st.global.f32 	[%rd13+-8], %f26;
	ld.global.f32 	%f27, [%rd14+-4];
	fma.rn.f32 	%f28, %f23, 0f3F9CC162, %f27;
	mul.f32 	%f29, %f16, 0f3EE6A0C9;
	sub.f32 	%f30, %f28, %f29;
	mul.f32 	%f31, %f30, 0f3D673681;
	fma.rn.f32 	%f32, %f23, 0f3DE73681, %f31;
	fma.rn.f32 	%f33, %f16, 0f3D673681, %f32;
	st.global.f32 	[%rd13+-4], %f33;
	ld.global.f32 	%f34, [%rd14];
	fma.rn.f32 	%f35, %f30, 0f3F9CC162, %f34;
	mul.f32 	%f36, %f23, 0f3EE6A0C9;
	sub.f32 	%f37, %f35, %f36;
	mul.f32 	%f38, %f37, 0f3D673681;
	fma.rn.f32 	%f39, %f30, 0f3DE73681, %f38;
	fma.rn.f32 	%f40, %f23, 0f3D673681, %f39;
	st.global.f32 	[%rd13], %f40;
	ld.global.f32 	%f41, [%rd14+4];
	fma.rn.f32 	%f42, %f37, 0f3F9CC162, %f41;
	mul.f32 	%f43, %f30, 0f3EE6A0C9;
	sub.f32 	%f44, %f42, %f43;
	mul.f32 	%f45, %f44, 0f3D673681;
	fma.rn.f32 	%f46, %f37, 0f3DE73681, %f45;
	fma.rn.f32 	%f47, %f30, 0f3D673681, %f46;
	st.global.f32 	[%rd13+4], %f47;
	ld.global.f32 	%f48, [%rd14+8];
	fma.rn.f32 	%f49, %f44, 0f3F9CC162, %f48;
	mul.f32 	%f50, %f37, 0f3EE6A0C9;
	sub.f32 	%f61, %f49, %f50;
	mul.f32 	%f51, %f61, 0f3D673681;
	fma.rn.f32 	%f52, %f44, 0f3DE73681, %f51;
	fma.rn.f32 	%f53, %f37, 0f3D673681, %f52;
	st.global.f32 	[%rd13+8], %f53;
	ld.global.f32 	%f54, [%rd14+12];
	fma.rn.f32 	%f55, %f61, 0f3F9CC162, %f54;
	mul.f32 	%f56, %f44, 0f3EE6A0C9;
	sub.f32 	%f60, %f55, %f56;
	mul.f32 	%f57, %f60, 0f3D673681;
	fma.rn.f32 	%f58, %f61, 0f3DE73681, %f57;
	fma.rn.f32 	%f59, %f44, 0f3D673681, %f58;
	st.global.f32 	[%rd13+12], %f59;
	add.s32 	%r5, %r5, 8;
	add.s64 	%rd14, %rd14, 32;
	add.s64 	%rd13, %rd13, 32;
	setp.ne.s32 	%p1, %r5, 11688;
	@%p1 bra 	$L__BB0_1;
	ret;

}
	// .globl	_Z24bw_highpass_filterKernelPfS_
.visible .entry _Z24bw_highpass_filterKernelPfS_(
	.param .u64 .ptr .align 1 _Z24bw_highpass_filterKernelPfS__param_0,
	.param .u64 .ptr .align 1 _Z24bw_highpass_filterKernelPfS__param_1
)
{
	.reg .pred 	%p<2>;
	.reg .b32 	%r<6>;
	.reg .b32 	%f<70>;
	.reg .b64 	%rd<15>;

	ld.param.u64 	%rd7, [_Z24bw_highpass_filterKernelPfS__param_0];
	ld.param.u64 	%rd8, [_Z24bw_highpass_filterKernelPfS__param_1];
	cvta.to.global.u64 	%rd9, %rd8;
	cvta.to.global.u64 	%rd10, %rd7;
	mov.u32 	%r4, %tid.y;
	mul.wide.u32 	%rd11, %r4, 46752;
	or.b64  	%rd12, %rd11, 16;
	add.s64 	%rd14, %rd10, %rd12;
	add.s64 	%rd13, %rd9, %rd12;
	mov.f32 	%f68, 0f00000000;
	mov.b32 	%r5, 0;
	mov.f32 	%f69, %f68;
$L__BB1_1:
	ld.global.f32 	%f6, [%rd14+-16];
	fma.rn.f32 	%f7, %f68, 0f3FC7CF71, %f6;
	mul.f32 	%f8, %f69, 0f3F242F9D;
	sub.f32 	%f9, %f7, %f8;
	mul.f32 	%f10, %f9, 0f3F41491F;
	mul.f32 	%f11, %f68, 0f3FC1491F;
	sub.f32 	%f12, %f10, %f11;
	fma.rn.f32 	%f13, %f69, 0f3F41491F, %f12;
	st.global.f32 	[%rd13+-16], %f13;
	ld.global.f32 	%f14, [%rd14+-12];
	fma.rn.f32 	%f15, %f9, 0f3FC7CF71, %f14;
	mul.f32 	%f16, %f68, 0f3F242F9D;
	sub.f32 	%f17, %f15, %f16;
	mul.f32 	%f18, %f17, 0f3F41491F;
	mul.f32 	%f19, %f9, 0f3FC1491F;
	sub.f32 	%f20, %f18, %f19;
	fma.rn.f32 	%f21, %f68, 0f3F41491F, %f20;
	st.global.f32 	[%rd13+-12], %f21;
	ld.global.f32 	%f22, [%rd14+-8];
	fma.rn.f32 	%f23, %f17, 0f3FC7CF71, %f22;
	mul.f32 	%f24, %f9, 0f3F242F9D;
	sub.f32 	%f25, %f23, %f24;
	mul.f32 	%f26, %f25, 0f3F41491F;
	mul.f32 	%f27, %f17, 0f3FC1491F;
	sub.f32 	%f28, %f26, %f27;
	add.f32 	%f29, %f10, %f28;
	st.global.f32 	[%rd13+-8], %f29;
	ld.global.f32 	%f30, [%rd14+-4];
	fma.rn.f32 	%f31, %f25, 0f3FC7CF71, %f30;
	mul.f32 	%f32, %f17, 0f3F242F9D;
	sub.f32 	%f33, %f31, %f32;
	mul.f32 	%f34, %f33, 0f3F41491F;
	mul.f32 	%f35, %f25, 0f3FC1491F;
	sub.f32 	%f36, %f34, %f35;
	add.f32 	%f37, %f18, %f36;
	st.global.f32 	[%rd13+-4], %f37;
	ld.global.f32 	%f38, [%rd14];
	fma.rn.f32 	%f39, %f33, 0f3FC7CF71, %f38;
	mul.f32 	%f40, %f25, 0f3F242F9D;
	sub.f32 	%f41, %f39, %f40;
	mul.f32 	%f42, %f41, 0f3F41491F;
	mul.f32 	%f43, %f33, 0f3FC1491F;
	sub.f32 	%f44, %f42, %f43;
	add.f32 	%f45, %f26, %f44;
	st.global.f32 	[%rd13], %f45;
	ld.global.f32 	%f46, [%rd14+4];
	fma.rn.f32 	%f47, %f41, 0f3FC7CF71, %f46;
	mul.f32 	%f48, %f33, 0f3F242F9D;
	sub.f32 	%f49, %f47, %f48;
	mul.f32 	%f50, %f49, 0f3F41491F;
	mul.f32 	%f51, %f41, 0f3FC1491F;
	sub.f32 	%f52, %f50, %f51;
	add.f32 	%f53, %f34, %f52;
	st.global.f32 	[%rd13+4], %f53;
	ld.global.f32 	%f54, [%rd14+8];
	fma.rn.f32 	%f55, %f49, 0f3FC7CF71, %f54;
	mul.f32 	%f56, %f41, 0f3F242F9D;
	sub.f32 	%f69, %f55, %f56;
	mul.f32 	%f57, %f69, 0f3F41491F;
	mul.f32 	%f58, %f49, 0f3FC1491F;
	sub.f32 	%f59, %f57, %f58;
	add.f32 	%f60, %f42, %f59;
	st.global.f32 	[%rd13+8], %f60;
	ld.global.f32 	%f61, [%rd14+12];
	fma.rn.f32 	%f62, %f69, 0f3FC7CF71, %f61;
	mul.f32 	%f63, %f49, 0f3F242F9D;
	sub.f32 	%f68, %f62, %f63;
	mul.f32 	%f64, %f68, 0f3F41491F;
	mul.f32 	%f65, %f69, 0f3FC1491F;
	sub.f32 	%f66, %f64, %f65;
	add.f32 	%f67, %f50, %f66;
	st.global.f32 	[%rd13+12], %f67;
	add.s32 	%r5, %r5, 8;
	add.s64 	%rd14, %rd14, 32;
	add.s64 	%rd13, %rd13, 32;
	setp.ne.s32 	%p1, %r5, 11688;
	@%p1 bra 	$L__BB1_1;
	ret;

}
	// .globl	_Z29ellaptic_lowpass_filterKernelPfS_
.visible .entry _Z29ellaptic_lowpass_filterKernelPfS_(
	.param .u64 .ptr .align 1 _Z29ellaptic_lowpass_filterKernelPfS__param_0,
	.param .u64 .ptr .align 1 _Z29ellaptic_lowpass_filterKernelPfS__param_1
)
{
	.reg .pred 	%p<2>;
	.reg .b32 	%r<6>;
	.reg .b32 	%f<62>;
	.reg .b64 	%rd<15>;

	ld.param.u64 	%rd7, [_Z29ellaptic_lowpass_filterKernelPfS__param_0];
	ld.param.u64 	%rd8, [_Z29ellaptic_lowpass_filterKernelPfS__param_1];
	cvta.to.global.u64 	%rd9, %rd8;
	cvta.to.global.u64 	%rd10, %rd7;
	mov.u32 	%r4, %tid.y;
	mul.wide.u32 	%rd11, %r4, 46752;
	or.b64  	%rd12, %rd11, 16;
	add.s64 	%rd14, %rd10, %rd12;
	add.s64 	%rd13, %rd9, %rd12;
	mov.f32 	%f60, 0f00000000;
	mov.b32 	%r5, 0;
	mov.f32 	%f61, %f60;
$L__BB2_1:
	ld.global.f32 	%f6, [%rd14+-16];
	fma.rn.f32 	%f7, %f60, 0f3FA46F35, %f6;
	mul.f32 	%f8, %f61, 0f3F0C5C63;
	sub.f32 	%f9, %f7, %f8;
	mul.f32 	%f10, %f9, 0f3D70E650;
	fma.rn.f32 	%f11, %f60, 0f3DF051C9, %f10;
	fma.rn.f32 	%f12, %f61, 0f3D70E650, %f11;
	st.global.f32 	[%rd13+-16], %f12;
	ld.global.f32 	%f13, [%rd14+-12];
	fma.rn.f32 	%f14, %f9, 0f3FA46F35, %f13;
	mul.f32 	%f15, %f60, 0f3F0C5C63;
	sub.f32 	%f16, %f14, %f15;
	mul.f32 	%f17, %f16, 0f3D70E650;
	fma.rn.f32 	%f18, %f9, 0f3DF051C9, %f17;
	fma.rn.f32 	%f19, %f60, 0f3D70E650, %f18;
	st.global.f32 	[%rd13+-12], %f19;
	ld.global.f32 	%f20, [%rd14+-8];
	fma.rn.f32 	%f21, %f16, 0f3FA46F35, %f20;
	mul.f32 	%f22, %f9, 0f3F0C5C63;
	sub.f32 	%f23, %f21, %f22;
	mul.f32 	%f24, %f23, 0f3D70E650;
	fma.rn.f32 	%f25, %f16, 0f3DF051C9, %f24;
	fma.rn.f32 	%f26, %f9, 0f3D70E650, %f25;
	st.global.f32 	[%rd13+-8], %f26;
	ld.global.f32 	%f27, [%rd14+-4];
	fma.rn.f32 	%f28, %f23, 0f3FA46F35, %f27;
	mul.f32 	%f29, %f16, 0f3F0C5C63;
	sub.f32 	%f30, %f28, %f29;
	mul.f32 	%f31, %f30, 0f3D70E650;
	fma.rn.f32 	%f32, %f23, 0f3DF051C9, %f31;
	fma.rn.f32 	%f33, %f16, 0f3D70E650, %f32;
	st.global.f32 	[%rd13+-4], %f33;
	ld.global.f32 	%f34, [%rd14];
	fma.rn.f32 	%f35, %f30, 0f3FA46F35, %f34;
	mul.f32 	%f36, %f23, 0f3F0C5C63;
	sub.f32 	%f37, %f35, %f36;
	mul.f32 	%f38, %f37, 0f3D70E650;
	fma.rn.f32 	%f39, %f30, 0f3DF051C9, %f38;
	fma.rn.f32 	%f40, %f23, 0f3D70E650, %f39;
	st.global.f32 	[%rd13], %f40;
	ld.global.f32 	%f41, [%rd14+4];
	fma.rn.f32 	%f42, %f37, 0f3FA46F35, %f41;
	mul.f32 	%f43, %f30, 0f3F0C5C63;
	sub.f32 	%f44, %f42, %f43;
	mul.f32 	%f45, %f44, 0f3D70E650;
	fma.rn.f32 	%f46, %f37, 0f3DF051C9, %f45;
	fma.rn.f32 	%f47, %f30, 0f3D70E650, %f46;
	st.global.f32 	[%rd13+4], %f47;
	ld.global.f32 	%f48, [%rd14+8];
	fma.rn.f32 	%f49, %f44, 0f3FA46F35, %f48;
	mul.f32 	%f50, %f37, 0f3F0C5C63;
	sub.f32 	%f61, %f49, %f50;
	mul.f32 	%f51, %f61, 0f3D70E650;
	fma.rn.f32 	%f52, %f44, 0f3DF051C9, %f51;
	fma.rn.f32 	%f53, %f37, 0f3D70E650, %f52;
	st.global.f32 	[%rd13+8], %f53;
	ld.global.f32 	%f54, [%rd14+12];
	fma.rn.f32 	%f55, %f61, 0f3FA46F35, %f54;
	mul.f32 	%f56, %f44, 0f3F0C5C63;
	sub.f32 	%f60, %f55, %f56;
	mul.f32 	%f57, %f60, 0f3D70E650;
	fma.rn.f32 	%f58, %f61, 0f3DF051C9, %f57;
	fma.rn.f32 	%f59, %f44, 0f3D70E650, %f58;
	st.global.f32 	[%rd13+12], %f59;
	add.s32 	%r5, %r5, 8;
	add.s64 	%rd14, %rd14, 32;
	add.s64 	%rd13, %rd13, 32;
	setp.ne.s32 	%p1, %r5, 11688;
	@%p1 bra 	$L__BB2_1;
	ret;

}
	// .globl	_Z30ellaptic_highpass_filterKernelPfS_
.visible .entry _Z30ellaptic_highpass_filterKernelPfS_(
	.param .u64 .ptr .align 1 _Z30ellaptic_highpass_filterKernelPfS__param_0,
	.param .u64 .ptr .align 1 _Z30ellaptic_highpass_filterKernelPfS__param_1
)
{
	.reg .pred 	%p<2>;
	.reg .b32 	%r<6>;
	.reg .b32 	%f<70>;
	.reg .b64 	%rd<15>;

	ld.param.u64 	%rd7, [_Z30ellaptic_highpass_filterKernelPfS__param_0];
	ld.param.u64 	%rd8, [_Z30ellaptic_highpass_filterKernelPfS__param_1];
	cvta.to.global.u64 	%rd9, %rd8;
	cvta.to.global.u64 	%rd10, %rd7;
	mov.u32 	%r4, %tid.y;
	mul.wide.u32 	%rd11, %r4, 46752;
	or.b64  	%rd12, %rd11, 16;
	add.s64 	%rd14, %rd10, %rd12;
	add.s64 	%rd13, %rd9, %rd12;
	mov.f32 	%f68, 0f00000000;
	mov.b32 	%r5, 0;
	mov.f32 	%f69, %f68;
$L__BB3_1:
	ld.global.f32 	%f6, [%rd14+-16];
	fma.rn.f32 	%f7, %f68, 0f3FA46F35, %f6;
	mul.f32 	%f8, %f69, 0f3F3B9B7F;
	sub.f32 	%f9, %f7, %f8;
	mul.f32 	%f10, %f9, 0f3F4CF3A0;
	mul.f32 	%f11, %f68, 0f3FCCF35B;
	sub.f32 	%f12, %f10, %f11;
	fma.rn.f32 	%f13, %f69, 0f3F4CF3A0, %f12;
	st.global.f32 	[%rd13+-16], %f13;
	ld.global.f32 	%f14, [%rd14+-12];
	fma.rn.f32 	%f15, %f9, 0f3FA46F35, %f14;
	mul.f32 	%f16, %f68, 0f3F3B9B7F;
	sub.f32 	%f17, %f15, %f16;
	mul.f32 	%f18, %f17, 0f3F4CF3A0;
	mul.f32 	%f19, %f9, 0f3FCCF35B;
	sub.f32 	%f20, %f18, %f19;
	fma.rn.f32 	%f21, %f68, 0f3F4CF3A0, %f20;
	st.global.f32 	[%rd13+-12], %f21;
	ld.global.f32 	%f22, [%rd14+-8];
	fma.rn.f32 	%f23, %f17, 0f3FA46F35, %f22;
	mul.f32 	%f24, %f9, 0f3F3B9B7F;
	sub.f32 	%f25, %f23, %f24;
	mul.f32 	%f26, %f25, 0f3F4CF3A0;
	mul.f32 	%f27, %f17, 0f3FCCF35B;
	sub.f32 	%f28, %f26, %f27;
	add.f32 	%f29, %f10, %f28;
	st.global.f32 	[%rd13+-8], %f29;
	ld.global.f32 	%f30, [%rd14+-4];
	fma.rn.f32 	%f31, %f25, 0f3FA46F35, %f30;
	mul.f32 	%f32, %f17, 0f3F3B9B7F;
	sub.f32 	%f33, %f31, %f32;
	mul.f32 	%f34, %f33, 0f3F4CF3A0;
	mul.f32 	%f35, %f25, 0f3FCCF35B;
	sub.f32 	%f36, %f34, %f35;
	add.f32 	%f37, %f18, %f36;
	st.global.f32 	[%rd13+-4], %f37;
	ld.global.f32 	%f38, [%rd14];
	fma.rn.f32 	%f39, %f33, 0f3FA46F35, %f38;
	mul.f32 	%f40, %f25, 0f3F3B9B7F;
	sub.f32 	%f41, %f39, %f40;
	mul.f32 	%f42, %f41, 0f3F4CF3A0;
	mul.f32 	%f43, %f33, 0f3FCCF35B;
	sub.f32 	%f44, %f42, %f43;
	add.f32 	%f45, %f26, %f44;
	st.global.f32 	[%rd13], %f45;
	ld.global.f32 	%f46, [%rd14+4];
	fma.rn.f32 	%f47, %f41, 0f3FA46F35, %f46;
	mul.f32 	%f48, %f33, 0f3F3B9B7F;
	sub.f32 	%f49, %f47, %f48;
	mul.f32 	%f50, %f49, 0f3F4CF3A0;
	mul.f32 	%f51, %f41, 0f3FCCF35B;
	sub.f32 	%f52, %f50, %f51;
	add.f32 	%f53, %f34, %f52;
	st.global.f32 	[%rd13+4], %f53;
	ld.global.f32 	%f54, [%rd14+8];
	fma.rn.f32 	%f55, %f49, 0f3FA46F35, %f54;
	mul.f32 	%f56, %f41, 0f3F3B9B7F;
	sub.f32 	%f69, %f55, %f56;
	mul.f32 	%f57, %f69, 0f3F4CF3A0;
	mul.f32 	%f58, %f49, 0f3FCCF35B;
	sub.f32 	%f59, %f57, %f58;
	add.f32 	%f60, %f42, %f59;
	st.global.f32 	[%rd13+8], %f60;
	ld.global.f32 	%f61, [%rd14+12];
	fma.rn.f32 	%f62, %f69, 0f3FA46F35, %f61;
	mul.f32 	%f63, %f49, 0f3F3B9B7F;
	sub.f32 	%f68, %f62, %f63;
	mul.f32 	%f64, %f68, 0f3F4CF3A0;
	mul.f32 	%f65, %f69, 0f3FCCF35B;
	sub.f32 	%f66, %f64, %f65;
	add.f32 	%f67, %f50, %f66;
	st.global.f32 	[%rd13+12], %f67;
	add.s32 	%r5, %r5, 8;
	add.s64 	%rd14, %rd14, 32;
	add.s64 	%rd13, %rd13, 32;
	setp.ne.s32 	%p1, %r5, 11688;
	@%p1 bra 	$L__BB3_1;
	ret;

}
	// .globl	_Z30chebychev_lowpass_filterKernelPfS_
.visible .entry _Z30chebychev_lowpass_filterKernelPfS_(
	.param .u64 .ptr .align 1 _Z30chebychev_lowpass_filterKernelPfS__param_0,
	.param .u64 .ptr .align 1 _Z30chebychev_lowpass_filterKernelPfS__param_1
)
{
	.reg .pred 	%p<2>;
	.reg .b32 	%r<6>;
	.reg .b32 	%f<62>;
	.reg .b64 	%rd<15>;

	ld.param.u64 	%rd7, [_Z30chebychev_lowpass_filterKernelPfS__param_0];
	ld.param.u64 	%rd8, [_Z30chebychev_lowpass_filterKernelPfS__param_1];
	cvta.to.global.u64 	%rd9, %rd8;
	cvta.to.global.u64 	%rd10, %rd7;
	mov.u32 	%r4, %tid.y;
	mul.wide.u32 	%rd11, %r4, 46752;
	or.b64  	%rd12, %rd11, 16;
	add.s64 	%rd14, %rd10, %rd12;
	add.s64 	%rd13, %rd9, %rd12;
	mov.f32 	%f60, 0f00000000;
	mov.b32 	%r5, 0;
	mov.f32 	%f61, %f60;
$L__BB4_1:
	ld.global.f32 	%f6, [%rd14+-16];
	fma.rn.f32 	%f7, %f60, 0f3FA46F09, %f6;
	mul.f32 	%f8, %f61, 0f3F0C5B01;
	sub.f32 	%f9, %f7, %f8;
	mul.f32 	%f10, %f9, 0f3D86F9DF;
	fma.rn.f32 	%f11, %f60, 0f3E06F9DF, %f10;
	fma.rn.f32 	%f12, %f61, 0f3D86F9DF, %f11;
	st.global.f32 	[%rd13+-16], %f12;
	ld.global.f32 	%f13, [%rd14+-12];
	fma.rn.f32 	%f14, %f9, 0f3FA46F09, %f13;
	mul.f32 	%f15, %f60, 0f3F0C5B01;
	sub.f32 	%f16, %f14, %f15;
	mul.f32 	%f17, %f16, 0f3D86F9DF;
	fma.rn.f32 	%f18, %f9, 0f3E06F9DF, %f17;
	fma.rn.f32 	%f19, %f60, 0f3D86F9DF, %f18;
	st.global.f32 	[%rd13+-12], %f19;
	ld.global.f32 	%f20, [%rd14+-8];
	fma.rn.f32 	%f21, %f16, 0f3FA46F09, %f20;
	mul.f32 	%f22, %f9, 0f3F0C5B01;
	sub.f32 	%f23, %f21, %f22;
	mul.f32 	%f24, %f23, 0f3D86F9DF;
	fma.rn.f32 	%f25, %f16, 0f3E06F9DF, %f24;
	fma.rn.f32 	%f26, %f9, 0f3D86F9DF, %f25;
	st.global.f32 	[%rd13+-8], %f26;
	ld.global.f32 	%f27, [%rd14+-4];
	fma.rn.f32 	%f28, %f23, 0f3FA46F09, %f27;
	mul.f32 	%f29, %f16, 0f3F0C5B01;
	sub.f32 	%f30, %f28, %f29;
	mul.f32 	%f31, %f30, 0f3D86F9DF;
	fma.rn.f32 	%f32, %f23, 0f3E06F9DF, %f31;
	fma.rn.f32 	%f33, %f16, 0f3D86F9DF, %f32;
	st.global.f32 	[%rd13+-4], %f33;
	ld.global.f32 	%f34, [%rd14];
	fma.rn.f32 	%f35, %f30, 0f3FA46F09, %f34;
	mul.f32 	%f36, %f23, 0f3F0C5B01;
	sub.f32 	%f37, %f35, %f36;
	mul.f32 	%f38, %f37, 0f3D86F9DF;
	fma.rn.f32 	%f39, %f30, 0f3E06F9DF, %f38;
	fma.rn.f32 	%f40, %f23, 0f3D86F9DF, %f39;
	st.global.f32 	[%rd13], %f40;
	ld.global.f32 	%f41, [%rd14+4];
	fma.rn.f32 	%f42, %f37, 0f3FA46F09, %f41;
	mul.f32 	%f43, %f30, 0f3F0C5B01;
	sub.f32 	%f44, %f42, %f43;
	mul.f32 	%f45, %f44, 0f3D86F9DF;
	fma.rn.f32 	%f46, %f37, 0f3E06F9DF, %f45;
	fma.rn.f32 	%f47, %f30, 0f3D86F9DF, %f46;
	st.global.f32 	[%rd13+4], %f47;
	ld.global.f32 	%f48, [%rd14+8];
	fma.rn.f32 	%f49, %f44, 0f3FA46F09, %f48;
	mul.f32 	%f50, %f37, 0f3F0C5B01;
	sub.f32 	%f61, %f49, %f50;
	mul.f32 	%f51, %f61, 0f3D86F9DF;
	fma.rn.f32 	%f52, %f44, 0f3E06F9DF, %f51;
	fma.rn.f32 	%f53, %f37, 0f3D86F9DF, %f52;
	st.global.f32 	[%rd13+8], %f53;
	ld.global.f32 	%f54, [%rd14+12];
	fma.rn.f32 	%f55, %f61, 0f3FA46F09, %f54;
	mul.f32 	%f56, %f44, 0f3F0C5B01;
	sub.f32 	%f60, %f55, %f56;
	mul.f32 	%f57, %f60, 0f3D86F9DF;
	fma.rn.f32 	%f58, %f61, 0f3E06F9DF, %f57;
	fma.rn.f32 	%f59, %f44, 0f3D86F9DF, %f58;
	st.global.f32 	[%rd13+12], %f59;
	add.s32 	%r5, %r5, 8;
	add.s64 	%rd14, %rd14, 32;
	add.s64 	%rd13, %rd13, 32;
	setp.ne.s32 	%p1, %r5, 11688;
	@%p1 bra 	$L__BB4_1;
	ret;

}
	// .globl	_Z31chebychev_highpass_filterKernelPfS_
.visible .entry _Z31chebychev_highpass_filterKernelPfS_(
	.param .u64 .ptr .align 1 _Z31chebychev_highpass_filterKernelPfS__param_0,
	.param .u64 .ptr .align 1 _Z31chebychev_highpass_filterKernelPfS__param_1
)
{
	.reg .pred 	%p<2>;
	.reg .b32 	%r<6>;
	.reg .b32 	%f<70>;
	.reg .b64 	%rd<15>;

	ld.param.u64 	%rd7, [_Z31chebychev_highpass_filterKernelPfS__param_0];
	ld.param.u64 	%rd8, [_Z31chebychev_highpass_filterKernelPfS__param_1];
	cvta.to.global.u64 	%rd9, %rd8;
	cvta.to.global.u64 	%rd10, %rd7;
	mov.u32 	%r4, %tid.y;
	mul.wide.u32 	%rd11, %r4, 46752;
	or.b64  	%rd12, %rd11, 16;
	add.s64 	%rd14, %rd10, %rd12;
	add.s64 	%rd13, %rd9, %rd12;
	mov.f32 	%f68, 0f00000000;
	mov.b32 	%r5, 0;
	mov.f32 	%f69, %f68;
$L__BB5_1:
	ld.global.f32 	%f6, [%rd14+-16];
	fma.rn.f32 	%f7, %f68, 0f3FD3EE89, %f6;
	mul.f32 	%f8, %f69, 0f3F3B99E4;
	sub.f32 	%f9, %f7, %f8;
	mul.f32 	%f10, %f9, 0f3F58DDBD;
	mul.f32 	%f11, %f68, 0f3FD8DDBD;
	sub.f32 	%f12, %f10, %f11;
	fma.rn.f32 	%f13, %f69, 0f3F58DDBD, %f12;
	st.global.f32 	[%rd13+-16], %f13;
	ld.global.f32 	%f14, [%rd14+-12];
	fma.rn.f32 	%f15, %f9, 0f3FD3EE89, %f14;
	mul.f32 	%f16, %f68, 0f3F3B99E4;
	sub.f32 	%f17, %f15, %f16;
	mul.f32 	%f18, %f17, 0f3F58DDBD;
	mul.f32 	%f19, %f9, 0f3FD8DDBD;
	sub.f32 	%f20, %f18, %f19;
	fma.rn.f32 	%f21, %f68, 0f3F58DDBD, %f20;
	st.global.f32 	[%rd13+-12], %f21;
	ld.global.f32 	%f22, [%rd14+-8];
	fma.rn.f32 	%f23, %f17, 0f3FD3EE89, %f22;
	mul.f32 	%f24, %f9, 0f3F3B99E4;
	sub.f32 	%f25, %f23, %f24;
	mul.f32 	%f26, %f25, 0f3F58DDBD;
	mul.f32 	%f27, %f17, 0f3FD8DDBD;
	sub.f32 	%f28, %f26, %f27;
	add.f32 	%f29, %f10, %f28;
	st.global.f32 	[%rd13+-8], %f29;
	ld.global.f32 	%f30, [%rd14+-4];
	fma.rn.f32 	%f31, %f25, 0f3FD3EE89, %f30;
	mul.f32 	%f32, %f17, 0f3F3B99E4;
	sub.f32 	%f33, %f31, %f32;
	mul.f32 	%f34, %f33, 0f3F58DDBD;
	mul.f32 	%f35, %f25, 0f3FD8DDBD;
	sub.f32 	%f36, %f34, %f35;
	add.f32 	%f37, %f18, %f36;
	st.global.f32 	[%rd13+-4], %f37;
	ld.global.f32 	%f38, [%rd14];
	fma.rn.f32 	%f39, %f33, 0f3FD3EE89, %f38;
	mul.f32 	%f40, %f25, 0f3F3B99E4;
	sub.f32 	%f41, %f39, %f40;
	mul.f32 	%f42, %f41, 0f3F58DDBD;
	mul.f32 	%f43, %f33, 0f3FD8DDBD;
	sub.f32 	%f44, %f42, %f43;
	add.f32 	%f45, %f26, %f44;
	st.global.f32 	[%rd13], %f45;
	ld.global.f32 	%f46, [%rd14+4];
	fma.rn.f32 	%f47, %f41, 0f3FD3EE89, %f46;
	mul.f32 	%f48, %f33, 0f3F3B99E4;
	sub.f32 	%f49, %f47, %f48;
	mul.f32 	%f50, %f49, 0f3F58DDBD;
	mul.f32 	%f51, %f41, 0f3FD8DDBD;
	sub.f32 	%f52, %f50, %f51;
	add.f32 	%f53, %f34, %f52;
	st.global.f32 	[%rd13+4], %f53;
	ld.global.f32 	%f54, [%rd14+8];
	fma.rn.f32 	%f55, %f49, 0f3FD3EE89, %f54;
	mul.f32 	%f56, %f41, 0f3F3B99E4;
	sub.f32 	%f69, %f55, %f56;
	mul.f32 	%f57, %f69, 0f3F58DDBD;
	mul.f32 	%f58, %f49, 0f3FD8DDBD;
	sub.f32 	%f59, %f57, %f58;
	add.f32 	%f60, %f42, %f59;
	st.global.f32 	[%rd13+8], %f60;
	ld.global.f32 	%f61, [%rd14+12];
	fma.rn.f32 	%f62, %f69, 0f3FD3EE89, %f61;
	mul.f32 	%f63, %f49, 0f3F3B99E4;
	sub.f32 	%f68, %f62, %f63;
	mul.f32 	%f64, %f68, 0f3F58DDBD;
	mul.f32 	%f65, %f69, 0f3FD8DDBD;
	sub.f32 	%f66, %f64, %f65;
	add.f32 	%f67, %f50, %f66;
	st.global.f32 	[%rd13+12], %f67;
	add.s32 	%r5, %r5, 8;
	add.s64 	%rd14, %rd14, 32;
	add.s64 	%rd13, %rd13, 32;
	setp.ne.s32 	%p1, %r5, 11688;
	@%p1 bra 	$L__BB5_1;
	ret;

}
	// .globl	_Z16detection_KernelPfS_S_S_
.visible .entry _Z16detection_KernelPfS_S_S_(
	.param .u64 .ptr .align 1 _Z16detection_KernelPfS_S_S__param_0,
	.param .u64 .ptr .align 1 _Z16detection_KernelPfS_S_S__param_1,
	.param .u64 .ptr .align 1 _Z16detection_KernelPfS_S_S__param_2,
	.param .u64 .ptr .align 1 _Z16detection_KernelPfS_S_S__param_3
)
{
	.reg .pred 	%p<6>;
	.reg .b32 	%r<11>;
	.reg .b32 	%f<59>;
	.reg .b64 	%rd<23>;

	ld.param.u64 	%rd4, [_Z16detection_KernelPfS_S_S__param_0];
	ld.param.u64 	%rd5, [_Z16detection_KernelPfS_S_S__param_1];
	ld.param.u64 	%rd6, [_Z16detection_KernelPfS_S_S__param_3];
	cvta.to.global.u64 	%rd1, %rd5;
	cvta.to.global.u64 	%rd2, %rd6;
	cvta.to.global.u64 	%rd3, %rd4;
	ld.global.f32 	%f1, [%rd3];
	add.f32 	%f2, %f1, 0f40800000;
	st.global.f32 	[%rd2], %f2;
	mov.u32 	%r5, %tid.y;
	mul.lo.s32 	%r1, %r5, 11688;
	mov.b32 	%r10, 0;
$L__BB6_1:
	setp.gt.u32 	%p1, %r10, 11678;
	@%p1 bra 	$L__BB6_3;
	add.s32 	%r6, %r10, %r1;
	mul.wide.u32 	%rd7, %r6, 4;
	add.s64 	%rd8, %rd3, %rd7;
	ld.global.f32 	%f3, [%rd8];
	fma.rn.f32 	%f4, %f3, 0f3EBDBF48, 0f00000000;
	ld.global.f32 	%f5, [%rd8+8];
	fma.rn.f32 	%f6, %f5, 0f3F237B4A, %f4;
	ld.global.f32 	%f7, [%rd8+16];
	mul.f32 	%f8, %f7, 0f3F237B4A;
	sub.f32 	%f9, %f6, %f8;
	ld.global.f32 	%f10, [%rd8+24];
	mul.f32 	%f11, %f10, 0f3EBDBF48;
	sub.f32 	%f12, %f9, %f11;
	add.s64 	%rd9, %rd2, %rd7;
	ld.global.f32 	%f13, [%rd9];
	mul.f32 	%f14, %f12, %f12;
	fma.rn.f32 	%f15, %f13, %f13, %f14;
	sqrt.rn.f32 	%f16, %f15;
	add.s64 	%rd10, %rd1, %rd7;
	st.global.f32 	[%rd10], %f16;
$L__BB6_3:
	setp.gt.u32 	%p2, %r10, 11677;
	@%p2 bra 	$L__BB6_5;
	add.s32 	%r7, %r10, %r1;
	mul.wide.u32 	%rd11, %r7, 4;
	add.s64 	%rd12, %rd3, %rd11;
	ld.global.f32 	%f17, [%rd12+4];
	fma.rn.f32 	%f18, %f17, 0f3EBDBF48, 0f00000000;
	ld.global.f32 	%f19, [%rd12+12];
	fma.rn.f32 	%f20, %f19, 0f3F237B4A, %f18;
	ld.global.f32 	%f21, [%rd12+20];
	mul.f32 	%f22, %f21, 0f3F237B4A;
	sub.f32 	%f23, %f20, %f22;
	ld.global.f32 	%f24, [%rd12+28];
	mul.f32 	%f25, %f24, 0f3EBDBF48;
	sub.f32 	%f26, %f23, %f25;
	add.s64 	%rd13, %rd2, %rd11;
	ld.global.f32 	%f27, [%rd13+4];
	mul.f32 	%f28, %f26, %f26;
	fma.rn.f32 	%f29, %f27, %f27, %f28;
	sqrt.rn.f32 	%f30, %f29;
	add.s64 	%rd14, %rd1, %rd11;
	st.global.f32 	[%rd14+4], %f30;
$L__BB6_5:
	setp.gt.u32 	%p3, %r10, 11676;
	@%p3 bra 	$L__BB6_7;
	add.s32 	%r8, %r10, %r1;
	mul.wide.u32 	%rd15, %r8, 4;
	add.s64 	%rd16, %rd3, %rd15;
	ld.global.f32 	%f31, [%rd16+8];
	fma.rn.f32 	%f32, %f31, 0f3EBDBF48, 0f00000000;
	ld.global.f32 	%f33, [%rd16+16];
	fma.rn.f32 	%f34, %f33, 0f3F237B4A, %f32;
	ld.global.f32 	%f35, [%rd16+24];
	mul.f32 	%f36, %f35, 0f3F237B4A;
	sub.f32 	%f37, %f34, %f36;
	ld.global.f32 	%f38, [%rd16+32];
	mul.f32 	%f39, %f38, 0f3EBDBF48;
	sub.f32 	%f40, %f37, %f39;
	add.s64 	%rd17, %rd2, %rd15;
	ld.global.f32 	%f41, [%rd17+8];
	mul.f32 	%f42, %f40, %f40;
	fma.rn.f32 	%f43, %f41, %f41, %f42;
	sqrt.rn.f32 	%f44, %f43;
	add.s64 	%rd18, %rd1, %rd15;
	st.global.f32 	[%rd18+8], %f44;
$L__BB6_7:
	setp.gt.u32 	%p4, %r10, 11675;
	@%p4 bra 	$L__BB6_9;
	add.s32 	%r9, %r10, %r1;
	mul.wide.u32 	%rd19, %r9, 4;
	add.s64 	%rd20, %rd3, %rd19;
	ld.global.f32 	%f45, [%rd20+12];
	fma.rn.f32 	%f46, %f45, 0f3EBDBF48, 0f00000000;
	ld.global.f32 	%f47, [%rd20+20];
	fma.rn.f32 	%f48, %f47, 0f3F237B4A, %f46;
	ld.global.f32 	%f49, [%rd20+28];
	mul.f32 	%f50, %f49, 0f3F237B4A;
	sub.f32 	%f51, %f48, %f50;
	ld.global.f32 	%f52, [%rd20+36];
	mul.f32 	%f53, %f52, 0f3EBDBF48;
	sub.f32 	%f54, %f51, %f53;
	add.s64 	%rd21, %rd2, %rd19;
	ld.global.f32 	%f55, [%rd21+12];
	mul.f32 	%f56, %f54, %f54;
	fma.rn.f32 	%f57, %f55, %f55, %f56;
	sqrt.rn.f32 	%f58, %f57;
	add.s64 	%rd22, %rd1, %rd19;
	st.global.f32 	[%rd22+12], %f58;
$L__BB6_9:
	add.s32 	%r10, %r10, 4;
	setp.ne.s32 	%p5, %r10, 11688;
	@%p5 bra 	$L__BB6_1;
	ret;

}
	// .globl	_Z10lpf_KernelPfS_
.visible .entry _Z10lpf_KernelPfS_(
	.param .u64 .ptr .align 1 _Z10lpf_KernelPfS__param_0,
	.param .u64 .ptr .align 1 _Z10lpf_KernelPfS__param_1
)
{
	.reg .pred 	%p<2>;
	.reg .b32 	%r<6>;
	.reg .b32 	%f<62>;
	.reg .b64 	%rd<15>;

	ld.param.u64 	%rd7, [_Z10lpf_KernelPfS__param_0];
	ld.param.u64 	%rd8, [_Z10lpf_KernelPfS__param_1];
	cvta.to.global.u64 	%rd9, %rd8;
	cvta.to.global.u64 	%rd10, %rd7;
	mov.u32 	%r4, %tid.y;
	mul.wide.u32 	%rd11, %r4, 46752;
	or.b64  	%rd12, %rd11, 16;
	add.s64 	%rd14, %rd10, %rd12;
	add.s64 	%rd13, %rd9, %rd12;
	mov.f32 	%f60, 0f00000000;
	mov.b32 	%r5, 0;
	mov.f32 	%f61, %f60;
$L__BB7_1:
	ld.global.f32 	%f6, [%rd14+-16];
	fma.rn.f32 	%f7, %f61, 0f3FE94E11, %f6;
	mul.f32 	%f8, %f60, 0f3F565189;
	sub.f32 	%f9, %f7, %f8;
	mul.f32 	%f10, %f9, 0f3B6D59BC;
	fma.rn.f32 	%f11, %f61, 0f3BED59BC, %f10;
	fma.rn.f32 	%f12, %f60, 0f3B6D59BC, %f11;
	st.global.f32 	[%rd13+-16], %f12;
	ld.global.f32 	%f13, [%rd14+-12];
	fma.rn.f32 	%f14, %f9, 0f3FE94E11, %f13;
	mul.f32 	%f15, %f61, 0f3F565189;
	sub.f32 	%f16, %f14, %f15;
	mul.f32 	%f17, %f16, 0f3B6D59BC;
	fma.rn.f32 	%f18, %f9, 0f3BED59BC, %f17;
	fma.rn.f32 	%f19, %f61, 0f3B6D59BC, %f18;
	st.global.f32 	[%rd13+-12], %f19;
	ld.global.f32 	%f20, [%rd14+-8];
	fma.rn.f32 	%f21, %f16, 0f3FE94E11, %f20;
	mul.f32 	%f22, %f9, 0f3F565189;
	sub.f32 	%f23, %f21, %f22;
	mul.f32 	%f24, %f23, 0f3B6D59BC;
	fma.rn.f32 	%f25, %f16, 0f3BED59BC, %f24;
	fma.rn.f32 	%f26, %f9, 0f3B6D59BC, %f25;
	st.global.f32 	[%rd13+-8], %f26;
	ld.global.f32 	%f27, [%rd14+-4];
	fma.rn.f32 	%f28, %f23, 0f3FE94E11, %f27;
	mul.f32 	%f29, %f16, 0f3F565189;
	sub.f32 	%f30, %f28, %f29;
	mul.f32 	%f31, %f30, 0f3B6D59BC;
	fma.rn.f32 	%f32, %f23, 0f3BED59BC, %f31;
	fma.rn.f32 	%f33, %f16, 0f3B6D59BC, %f32;
	st.global.f32 	[%rd13+-4], %f33;
	ld.global.f32 	%f34, [%rd14];
	fma.rn.f32 	%f35, %f30, 0f3FE94E11, %f34;
	mul.f32 	%f36, %f23, 0f3F565189;
	sub.f32 	%f37, %f35, %f36;
	mul.f32 	%f38, %f37, 0f3B6D59BC;
	fma.rn.f32 	%f39, %f30, 0f3BED59BC, %f38;
	fma.rn.f32 	%f40, %f23, 0f3B6D59BC, %f39;
	st.global.f32 	[%rd13], %f40;
	ld.global.f32 	%f41, [%rd14+4];
	fma.rn.f32 	%f42, %f37, 0f3FE94E11, %f41;
	mul.f32 	%f43, %f30, 0f3F565189;
	sub.f32 	%f44, %f42, %f43;
	mul.f32 	%f45, %f44, 0f3B6D59BC;
	fma.rn.f32 	%f46, %f37, 0f3BED59BC, %f45;
	fma.rn.f32 	%f47, %f30, 0f3B6D59BC, %f46;
	st.global.f32 	[%rd13+4], %f47;
	ld.global.f32 	%f48, [%rd14+8];
	fma.rn.f32 	%f49, %f44, 0f3FE94E11, %f48;
	mul.f32 	%f50, %f37, 0f3F565189;
	sub.f32 	%f60, %f49, %f50;
	mul.f32 	%f51, %f60, 0f3B6D59BC;
	fma.rn.f32 	%f52, %f44, 0f3BED59BC, %f51;
	fma.rn.f32 	%f53, %f37, 0f3B6D59BC, %f52;
	st.global.f32 	[%rd13+8], %f53;
	ld.global.f32 	%f54, [%rd14+12];
	fma.rn.f32 	%f55, %f60, 0f3FE94E11, %f54;
	mul.f32 	%f56, %f44, 0f3F565189;
	sub.f32 	%f61, %f55, %f56;
	mul.f32 	%f57, %f61, 0f3B6D59BC;
	fma.rn.f32 	%f58, %f60, 0f3BED59BC, %f57;
	fma.rn.f32 	%f59, %f44, 0f3B6D59BC, %f58;
	st.global.f32 	[%rd13+12], %f59;
	add.s32 	%r5, %r5, 8;
	add.s64 	%rd14, %rd14, 32;
	add.s64 	%rd13, %rd13, 32;
	setp.ne.s32 	%p1, %r5, 11688;
	@%p1 bra 	$L__BB7_1;
	ret;

}
	// .globl	_Z18av_sampling_KernelPfS_
.visible .entry _Z18av_sampling_KernelPfS_(
	.param .u64 .ptr .align 1 _Z18av_sampling_KernelPfS__param_0,
	.param .u64 .ptr .align 1 _Z18av_sampling_KernelPfS__param_1
)
{
	.reg .pred 	%p<6>;
	.reg .b32 	%r<43>;
	.reg .b32 	%f<58>;
	.reg .b64 	%rd<19>;

	ld.param.u64 	%rd5, [_Z18av_sampling_KernelPfS__param_0];
	ld.param.u64 	%rd6, [_Z18av_sampling_KernelPfS__param_1];
	cvta.to.global.u64 	%rd1, %rd6;
	cvta.to.global.u64 	%rd7, %rd5;
	mov.u32 	%r27, %tid.y;
	shl.b32 	%r34, %r27, 9;
	mul.wide.u32 	%rd8, %r27, 46752;
	add.s64 	%rd9, %rd8, %rd7;
	add.s64 	%rd18, %rd9, 8;
	mov.f32 	%f48, 0f00000000;
	mov.b32 	%r33, 1;
	mov.b32 	%r32, 0;
	mov.f32 	%f49, %f48;
$L__BB8_1:
	cvt.rn.f32.u32 	%f20, %r32;
	div.rn.f32 	%f21, %f20, 0f41B6A000;
	add.f32 	%f22, %f21, 0f3F800000;
	cvt.rmi.f32.f32 	%f3, %f22;
	ld.global.f32 	%f23, [%rd18+-8];
	add.f32 	%f50, %f49, %f23;
	setp.neu.f32 	%p1, %f48, %f3;
	@%p1 bra 	$L__BB8_3;
	add.s32 	%r36, %r33, 1;
	bra.uni 	$L__BB8_4;
$L__BB8_3:
	cvt.rn.f32.s32 	%f25, %r33;
	div.rn.f32 	%f26, %f50, %f25;
	mul.wide.s32 	%rd10, %r34, 4;
	add.s64 	%rd11, %rd1, %rd10;
	st.global.f32 	[%rd11], %f26;
	add.s32 	%r34, %r34, 1;
	mov.b32 	%r36, 0;
	mov.f32 	%f50, 0f00000000;
	mov.f32 	%f48, %f3;
$L__BB8_4:
	add.s32 	%r9, %r32, 1;
	cvt.rn.f32.u32 	%f27, %r9;
	div.rn.f32 	%f28, %f27, 0f41B6A000;
	add.f32 	%f29, %f28, 0f3F800000;
	cvt.rmi.f32.f32 	%f53, %f29;
	ld.global.f32 	%f30, [%rd18+-4];
	add.f32 	%f52, %f50, %f30;
	setp.eq.f32 	%p2, %f48, %f53;
	@%p2 bra 	$L__BB8_6;
	cvt.rn.f32.s32 	%f32, %r36;
	div.rn.f32 	%f33, %f52, %f32;
	mul.wide.s32 	%rd12, %r34, 4;
	add.s64 	%rd13, %rd1, %rd12;
	st.global.f32 	[%rd13], %f33;
	add.s32 	%r34, %r34, 1;
	mov.b32 	%r38, 0;
	mov.f32 	%f52, 0f00000000;
	bra.uni 	$L__BB8_7;
$L__BB8_6:
	add.s32 	%r38, %r36, 1;
	mov.f32 	%f53, %f48;
$L__BB8_7:
	add.s32 	%r14, %r9, 1;
	cvt.rn.f32.u32 	%f34, %r14;
	div.rn.f32 	%f35, %f34, 0f41B6A000;
	add.f32 	%f36, %f35, 0f3F800000;
	cvt.rmi.f32.f32 	%f55, %f36;
	ld.global.f32 	%f37, [%rd18];
	add.f32 	%f54, %f52, %f37;
	setp.eq.f32 	%p3, %f53, %f55;
	@%p3 bra 	$L__BB8_9;
	cvt.rn.f32.s32 	%f39, %r38;
	div.rn.f32 	%f40, %f54, %f39;
	mul.wide.s32 	%rd14, %r34, 4;
	add.s64 	%rd15, %rd1, %rd14;
	st.global.f32 	[%rd15], %f40;
	add.s32 	%r34, %r34, 1;
	mov.b32 	%r40, 0;
	mov.f32 	%f54, 0f00000000;
	bra.uni 	$L__BB8_10;
$L__BB8_9:
	add.s32 	%r40, %r38, 1;
	mov.f32 	%f55, %f53;
$L__BB8_10:
	add.s32 	%r19, %r14, 1;
	cvt.rn.f32.u32 	%f41, %r19;
	div.rn.f32 	%f42, %f41, 0f41B6A000;
	add.f32 	%f43, %f42, 0f3F800000;
	cvt.rmi.f32.f32 	%f48, %f43;
	ld.global.f32 	%f44, [%rd18+4];
	add.f32 	%f49, %f54, %f44;
	setp.eq.f32 	%p4, %f55, %f48;
	@%p4 bra 	$L__BB8_12;
	cvt.rn.f32.s32 	%f46, %r40;
	div.rn.f32 	%f47, %f49, %f46;
	mul.wide.s32 	%rd16, %r34, 4;
	add.s64 	%rd17, %rd1, %rd16;
	st.global.f32 	[%rd17], %f47;
	add.s32 	%r34, %r34, 1;
	mov.b32 	%r33, 0;
	mov.f32 	%f49, 0f00000000;
	bra.uni 	$L__BB8_13;
$L__BB8_12:
	add.s32 	%r33, %r40, 1;
	mov.f32 	%f48, %f55;
$L__BB8_13:
	add.s64 	%rd18, %rd18, 16;
	add.s32 	%r32, %r19, 1;
	setp.ne.s32 	%p5, %r32, 11688;
	@%p5 bra 	$L__BB8_1;
	ret;

}
	// .globl	_Z20peak_sampling_KernelPfS_
.visible .entry _Z20peak_sampling_KernelPfS_(
	.param .u64 .ptr .align 1 _Z20peak_sampling_KernelPfS__param_0,
	.param .u64 .ptr .align 1 _Z20peak_sampling_KernelPfS__param_1
)
{
	.reg .pred 	%p<18>;
	.reg .b32 	%r<40>;
	.reg .b32 	%f<78>;
	.reg .b64 	%rd<27>;

	ld.param.u64 	%rd5, [_Z20peak_sampling_KernelPfS__param_0];
	ld.param.u64 	%rd6, [_Z20peak_sampling_KernelPfS__param_1];
	cvta.to.global.u64 	%rd1, %rd6;
	cvta.to.global.u64 	%rd7, %rd5;
	mov.u32 	%r29, %tid.y;
	shl.b32 	%r32, %r29, 9;
	mul.wide.u32 	%rd8, %r29, 46752;
	add.s64 	%rd9, %rd8, %rd7;
	add.s64 	%rd26, %rd9, 16;
	mov.f32 	%f68, 0f00000000;
	mov.b32 	%r30, 0;
	mov.f32 	%f69, %f68;
$L__BB9_1:
	cvt.rn.f32.u32 	%f28, %r30;
	div.rn.f32 	%f29, %f28, 0f41B6A000;
	add.f32 	%f30, %f29, 0f3F800000;
	cvt.rmi.f32.f32 	%f3, %f30;
	ld.global.f32 	%f31, [%rd26+-16];
	setp.lt.f32 	%p1, %f69, %f31;
	selp.f32 	%f70, %f31, %f69, %p1;
	setp.eq.f32 	%p2, %f68, %f3;
	@%p2 bra 	$L__BB9_3;
	mul.wide.s32 	%rd10, %r32, 4;
	add.s64 	%rd11, %rd1, %rd10;
	st.global.f32 	[%rd11], %f70;
	add.s32 	%r32, %r32, 1;
	mov.f32 	%f70, 0f00000000;
$L__BB9_3:
	add.s32 	%r6, %r30, 1;
	cvt.rn.f32.u32 	%f33, %r6;
	div.rn.f32 	%f34, %f33, 0f41B6A000;
	add.f32 	%f35, %f34, 0f3F800000;
	cvt.rmi.f32.f32 	%f6, %f35;
	ld.global.f32 	%f36, [%rd26+-12];
	setp.lt.f32 	%p3, %f70, %f36;
	selp.f32 	%f71, %f36, %f70, %p3;
	setp.eq.f32 	%p4, %f3, %f6;
	@%p4 bra 	$L__BB9_5;
	mul.wide.s32 	%rd12, %r32, 4;
	add.s64 	%rd13, %rd1, %rd12;
	st.global.f32 	[%rd13], %f71;
	add.s32 	%r32, %r32, 1;
	mov.f32 	%f71, 0f00000000;
$L__BB9_5:
	add.s32 	%r9, %r6, 1;
	cvt.rn.f32.u32 	%f38, %r9;
	div.rn.f32 	%f39, %f38, 0f41B6A000;
	add.f32 	%f40, %f39, 0f3F800000;
	cvt.rmi.f32.f32 	%f9, %f40;
	ld.global.f32 	%f41, [%rd26+-8];
	setp.lt.f32 	%p5, %f71, %f41;
	selp.f32 	%f72, %f41, %f71, %p5;
	setp.eq.f32 	%p6, %f6, %f9;
	@%p6 bra 	$L__BB9_7;
	mul.wide.s32 	%rd14, %r32, 4;
	add.s64 	%rd15, %rd1, %rd14;
	st.global.f32 	[%rd15], %f72;
	add.s32 	%r32, %r32, 1;
	mov.f32 	%f72, 0f00000000;
$L__BB9_7:
	add.s32 	%r12, %r9, 1;
	cvt.rn.f32.u32 	%f43, %r12;
	div.rn.f32 	%f44, %f43, 0f41B6A000;
	add.f32 	%f45, %f44, 0f3F800000;
	cvt.rmi.f32.f32 	%f12, %f45;
	ld.global.f32 	%f46, [%rd26+-4];
	setp.lt.f32 	%p7, %f72, %f46;
	selp.f32 	%f73, %f46, %f72, %p7;
	setp.eq.f32 	%p8, %f9, %f12;
	@%p8 bra 	$L__BB9_9;
	mul.wide.s32 	%rd16, %r32, 4;
	add.s64 	%rd17, %rd1, %rd16;
	st.global.f32 	[%rd17], %f73;
	add.s32 	%r32, %r32, 1;
	mov.f32 	%f73, 0f00000000;
$L__BB9_9:
	add.s32 	%r15, %r12, 1;
	cvt.rn.f32.u32 	%f48, %r15;
	div.rn.f32 	%f49, %f48, 0f41B6A000;
	add.f32 	%f50, %f49, 0f3F800000;
	cvt.rmi.f32.f32 	%f15, %f50;
	ld.global.f32 	%f51, [%rd26];
	setp.lt.f32 	%p9, %f73, %f51;
	selp.f32 	%f74, %f51, %f73, %p9;
	setp.eq.f32 	%p10, %f12, %f15;
	@%p10 bra 	$L__BB9_11;
	mul.wide.s32 	%rd18, %r32, 4;
	add.s64 	%rd19, %rd1, %rd18;
	st.global.f32 	[%rd19], %f74;
	add.s32 	%r32, %r32, 1;
	mov.f32 	%f74, 0f00000000;
$L__BB9_11:
	add.s32 	%r18, %r15, 1;
	cvt.rn.f32.u32 	%f53, %r18;
	div.rn.f32 	%f54, %f53, 0f41B6A000;
	add.f32 	%f55, %f54, 0f3F800000;
	cvt.rmi.f32.f32 	%f18, %f55;
	ld.global.f32 	%f56, [%rd26+4];
	setp.lt.f32 	%p11, %f74, %f56;
	selp.f32 	%f75, %f56, %f74, %p11;
	setp.eq.f32 	%p12, %f15, %f18;
	@%p12 bra 	$L__BB9_13;
	mul.wide.s32 	%rd20, %r32, 4;
	add.s64 	%rd21, %rd1, %rd20;
	st.global.f32 	[%rd21], %f75;
	add.s32 	%r32, %r32, 1;
	mov.f32 	%f75, 0f00000000;
$L__BB9_13:
	add.s32 	%r21, %r18, 1;
	cvt.rn.f32.u32 	%f58, %r21;
	div.rn.f32 	%f59, %f58, 0f41B6A000;
	add.f32 	%f60, %f59, 0f3F800000;
	cvt.rmi.f32.f32 	%f21, %f60;
	ld.global.f32 	%f61, [%rd26+8];
	setp.lt.f32 	%p13, %f75, %f61;
	selp.f32 	%f76, %f61, %f75, %p13;
	setp.eq.f32 	%p14, %f18, %f21;
	@%p14 bra 	$L__BB9_15;
	mul.wide.s32 	%rd22, %r32, 4;
	add.s64 	%rd23, %rd1, %rd22;
	st.global.f32 	[%rd23], %f76;
	add.s32 	%r32, %r32, 1;
	mov.f32 	%f76, 0f00000000;
$L__BB9_15:
	add.s32 	%r24, %r21, 1;
	cvt.rn.f32.u32 	%f63, %r24;
	div.rn.f32 	%f64, %f63, 0f41B6A000;
	add.f32 	%f65, %f64, 0f3F800000;
	cvt.rmi.f32.f32 	%f68, %f65;
	ld.global.f32 	%f66, [%rd26+12];
	setp.lt.f32 	%p15, %f76, %f66;
	selp.f32 	%f69, %f66, %f76, %p15;
	setp.eq.f32 	%p16, %f21, %f68;
	@%p16 bra 	$L__BB9_17;
	mul.wide.s32 	%rd24, %r32, 4;
	add.s64 	%rd25, %rd1, %rd24;
	st.global.f32 	[%rd25], %f69;
	add.s32 	%r32, %r32, 1;
	mov.f32 	%f69, 0f00000000;
$L__BB9_17:
	add.s64 	%rd26, %rd26, 32;
	add.s32 	%r30, %r24, 1;
	setp.ne.s32 	%p17, %r30, 11688;
	@%p17 bra 	$L__BB9_1;
	ret;

}
	// .globl	_Z15sampling_KernelPfS_
.visible .entry _Z15sampling_KernelPfS_(
	.param .u64 .ptr .align 1 _Z15sampling_KernelPfS__param_0,
	.param .u64 .ptr .align 1 _Z15sampling_KernelPfS__param_1
)
{
	.reg .pred 	%p<10>;
	.reg .b32 	%r<40>;
	.reg .b32 	%f<44>;
	.reg .b64 	%rd<27>;

	ld.param.u64 	%rd5, [_Z15sampling_KernelPfS__param_0];
	ld.param.u64 	%rd6, [_Z15sampling_KernelPfS__param_1];
	cvta.to.global.u64 	%rd1, %rd6;
	cvta.to.global.u64 	%rd7, %rd5;
	mov.u32 	%r29, %tid.y;
	shl.b32 	%r32, %r29, 9;
	mul.wide.u32 	%rd8, %r29, 46752;
	add.s64 	%rd9, %rd8, %rd7;
	add.s64 	%rd26, %rd9, 16;
	mov.f32 	%f43, 0f00000000;
	mov.b32 	%r30, 0;
$L__BB10_1:
	cvt.rn.f32.u32 	%f11, %r30;
	div.rn.f32 	%f12, %f11, 0f41B6A000;
	add.f32 	%f13, %f12, 0f3F800000;
	cvt.rmi.f32.f32 	%f2, %f13;
	setp.eq.f32 	%p1, %f43, %f2;
	@%p1 bra 	$L__BB10_3;
	ld.global.f32 	%f14, [%rd26+-16];
	mul.wide.s32 	%rd10, %r32, 4;
	add.s64 	%rd11, %rd1, %rd10;
	st.global.f32 	[%rd11], %f14;
	add.s32 	%r32, %r32, 1;
$L__BB10_3:
	add.s32 	%r6, %r30, 1;
	cvt.rn.f32.u32 	%f15, %r6;
	div.rn.f32 	%f16, %f15, 0f41B6A000;
	add.f32 	%f17, %f16, 0f3F800000;
	cvt.rmi.f32.f32 	%f3, %f17;
	setp.eq.f32 	%p2, %f2, %f3;
	@%p2 bra 	$L__BB10_5;
	ld.global.f32 	%f18, [%rd26+-12];
	mul.wide.s32 	%rd12, %r32, 4;
	add.s64 	%rd13, %rd1, %rd12;
	st.global.f32 	[%rd13], %f18;
	add.s32 	%r32, %r32, 1;
$L__BB10_5:
	add.s32 	%r9, %r6, 1;
	cvt.rn.f32.u32 	%f19, %r9;
	div.rn.f32 	%f20, %f19, 0f41B6A000;
	add.f32 	%f21, %f20, 0f3F800000;
	cvt.rmi.f32.f32 	%f4, %f21;
	setp.eq.f32 	%p3, %f3, %f4;
	@%p3 bra 	$L__BB10_7;
	ld.global.f32 	%f22, [%rd26+-8];
	mul.wide.s32 	%rd14, %r32, 4;
	add.s64 	%rd15, %rd1, %rd14;
	st.global.f32 	[%rd15], %f22;
	add.s32 	%r32, %r32, 1;
$L__BB10_7:
	add.s32 	%r12, %r9, 1;
	cvt.rn.f32.u32 	%f23, %r12;
	div.rn.f32 	%f24, %f23, 0f41B6A000;
	add.f32 	%f25, %f24, 0f3F800000;
	cvt.rmi.f32.f32 	%f5, %f25;
	setp.eq.f32 	%p4, %f4, %f5;
	@%p4 bra 	$L__BB10_9;
	ld.global.f32 	%f26, [%rd26+-4];
	mul.wide.s32 	%rd16, %r32, 4;
	add.s64 	%rd17, %rd1, %rd16;
	st.global.f32 	[%rd17], %f26;
	add.s32 	%r32, %r32, 1;
$L__BB10_9:
	add.s32 	%r15, %r12, 1;
	cvt.rn.f32.u32 	%f27, %r15;
	div.rn.f32 	%f28, %f27, 0f41B6A000;
	add.f32 	%f29, %f28, 0f3F800000;
	cvt.rmi.f32.f32 	%f6, %f29;
	setp.eq.f32 	%p5, %f5, %f6;
	@%p5 bra 	$L__BB10_11;
	ld.global.f32 	%f30, [%rd26];
	mul.wide.s32 	%rd18, %r32, 4;
	add.s64 	%rd19, %rd1, %rd18;
	st.global.f32 	[%rd19], %f30;
	add.s32 	%r32, %r32, 1;
$L__BB10_11:
	add.s32 	%r18, %r15, 1;
	cvt.rn.f32.u32 	%f31, %r18;
	div.rn.f32 	%f32, %f31, 0f41B6A000;
	add.f32 	%f33, %f32, 0f3F800000;
	cvt.rmi.f32.f32 	%f7, %f33;
	setp.eq.f32 	%p6, %f6, %f7;
	@%p6 bra 	$L__BB10_13;
	ld.global.f32 	%f34, [%rd26+4];
	mul.wide.s32 	%rd20, %r32, 4;
	add.s64 	%rd21, %rd1, %rd20;
	st.global.f32 	[%rd21], %f34;
	add.s32 	%r32, %r32, 1;
$L__BB10_13:
	add.s32 	%r21, %r18, 1;
	cvt.rn.f32.u32 	%f35, %r21;
	div.rn.f32 	%f36, %f35, 0f41B6A000;
	add.f32 	%f37, %f36, 0f3F800000;
	cvt.rmi.f32.f32 	%f8, %f37;
	setp.eq.f32 	%p7, %f7, %f8;
	@%p7 bra 	$L__BB10_15;
	ld.global.f32 	%f38, [%rd26+8];
	mul.wide.s32 	%rd22, %r32, 4;
	add.s64 	%rd23, %rd1, %rd22;
	st.global.f32 	[%rd23], %f38;
	add.s32 	%r32, %r32, 1;
$L__BB10_15:
	add.s32 	%r24, %r21, 1;
	cvt.rn.f32.u32 	%f39, %r24;
	div.rn.f32 	%f40, %f39, 0f41B6A000;
	add.f32 	%f41, %f40, 0f3F800000;
	cvt.rmi.f32.f32 	%f43, %f41;
	setp.eq.f32 	%p8, %f8, %f43;
	@%p8 bra 	$L__BB10_17;
	ld.global.f32 	%f42, [%rd26+12];
	mul.wide.s32 	%rd24, %r32, 4;
	add.s64 	%rd25, %rd1, %rd24;
	st.global.f32 	[%rd25], %f42;
	add.s32 	%r32, %r32, 1;
$L__BB10_17:
	add.s64 	%rd26, %rd26, 32;
	add.s32 	%r30, %r24, 1;
	setp.ne.s32 	%p9, %r30, 11688;
	@%p9 bra 	$L__BB10_1;
	ret;

}
	// .globl	_Z14dynamic_KernelPfS_PiS_S_
.visible .entry _Z14dynamic_KernelPfS_PiS_S_(
	.param .u64 .ptr .align 1 _Z14dynamic_KernelPfS_PiS_S__param_0,
	.param .u64 .ptr .align 1 _Z14dynamic_KernelPfS_PiS_S__param_1,
	.param .u64 .ptr .align 1 _Z14dynamic_KernelPfS_PiS_S__param_2,
	.param .u64 .ptr .align 1 _Z14dynamic_KernelPfS_PiS_S__param_3,
	.param .u64 .ptr .align 1 _Z14dynamic_KernelPfS_PiS_S__param_4
)
{
	.reg .pred 	%p<44>;
	.reg .b32 	%r<34>;
	.reg .b32 	%f<188>;
	.reg .b64 	%rd<36>;

	ld.param.u64 	%rd20, [_Z14dynamic_KernelPfS_PiS_S__param_0];
	ld.param.u64 	%rd21, [_Z14dynamic_KernelPfS_PiS_S__param_1];
	ld.param.u64 	%rd22, [_Z14dynamic_KernelPfS_PiS_S__param_2];
	ld.param.u64 	%rd23, [_Z14dynamic_KernelPfS_PiS_S__param_3];
	ld.param.u64 	%rd24, [_Z14dynamic_KernelPfS_PiS_S__param_4];
	cvta.to.global.u64 	%rd1, %rd24;
	cvta.to.global.u64 	%rd2, %rd23;
	cvta.to.global.u64 	%rd25, %rd22;
	ld.global.u32 	%r1, [%rd25];
	sub.s32 	%r8, 150, %r1;
	cvt.rn.f32.s32 	%f1, %r8;
	div.rn.f32 	%f2, %f1, 0f41A00000;
	mov.f32 	%f21, 0fB1800000;
	mov.f32 	%f22, 0f3EE38E39;
	mul.rn.f32 	%f23, %f22, %f21;
	mov.f32 	%f24, 0f3D4A4588;
	mov.f32 	%f25, 0f3DF80F5F;
	mul.rn.f32 	%f26, %f25, %f24;
	fma.rn.f32 	%f27, %f23, 0f3FB8AA3B, 0f336DD092;
	fma.rn.f32 	%f28, 0f3E638E39, 0f32A55E34, %f27;
	mul.f32 	%f29, %f26, 0f40400000;
	fma.rn.f32 	%f30, %f29, %f23, %f28;
	fma.rn.f32 	%f31, %f26, 0f3E638E39, %f30;
	mov.f32 	%f32, 0f405484B1;
	add.rn.f32 	%f3, %f32, %f31;
	mov.f32 	%f33, 0fC05484B1;
	add.rn.f32 	%f34, %f3, %f33;
	neg.f32 	%f35, %f34;
	add.rn.f32 	%f4, %f31, %f35;
	setp.eq.f32 	%p1, %f2, 0f00000000;
	mov.f32 	%f186, 0f3F800000;
	@%p1 bra 	$L__BB11_3;
	mul.rn.f32 	%f36, %f3, %f2;
	cvt.rni.f32.f32 	%f37, %f36;
	sub.f32 	%f38, %f36, %f37;
	neg.f32 	%f39, %f36;
	fma.rn.f32 	%f40, %f3, %f2, %f39;
	fma.rn.f32 	%f41, %f4, %f2, %f40;
	add.f32 	%f42, %f38, %f41;
	setp.gt.f32 	%p2, %f37, 0f00000000;
	selp.b32 	%r9, 0, -2097152000, %p2;
	abs.f32 	%f43, %f2;
	setp.num.f32 	%p3, %f43, %f43;
	setp.lt.f32 	%p4, %f36, 0f00000000;
	selp.f32 	%f44, 0f00000000, 0f7F800000, %p4;
	abs.f32 	%f45, %f36;
	setp.gt.f32 	%p5, %f45, 0f43180000;
	cvt.rzi.s32.f32 	%r10, %f37;
	shl.b32 	%r11, %r10, 23;
	sub.s32 	%r12, %r11, %r9;
	mov.b32 	%f46, %r12;
	add.s32 	%r13, %r9, 2130706432;
	mov.b32 	%f47, %r13;
	fma.rn.f32 	%f48, %f42, 0f391FCB8E, 0f3AAF85ED;
	fma.rn.f32 	%f49, %f48, %f42, 0f3C1D9856;
	fma.rn.f32 	%f50, %f49, %f42, 0f3D6357BB;
	fma.rn.f32 	%f51, %f50, %f42, 0f3E75FDEC;
	fma.rn.f32 	%f52, %f51, %f42, 0f3F317218;
	fma.rn.f32 	%f53, %f52, %f42, 0f3F800000;
	mul.f32 	%f54, %f53, %f47;
	mul.f32 	%f55, %f54, %f46;
	selp.f32 	%f186, %f44, %f55, %p5;
	@%p3 bra 	$L__BB11_3;
	mov.f32 	%f56, 0f41200000;
	add.rn.f32 	%f186, %f56, %f2;
$L__BB11_3:
	mov.u32 	%r15, %tid.y;
	mul.wide.u32 	%rd26, %r15, 4;
	add.s64 	%rd3, %rd1, %rd26;
	mul.wide.u32 	%rd4, %r15, 2048;
	or.b64  	%rd27, %rd4, 16;
	cvta.to.global.u64 	%rd28, %rd21;
	add.s64 	%rd32, %rd28, %rd27;
	add.s64 	%rd31, %rd2, %rd27;
	mov.b32 	%r31, 0;
$L__BB11_4:
	ld.global.f32 	%f57, [%rd32+-16];
	abs.f32 	%f8, %f57;
	st.global.f32 	[%rd31+-16], %f8;
	ld.global.f32 	%f58, [%rd3];
	setp.geu.f32 	%p6, %f58, %f8;
	@%p6 bra 	$L__BB11_6;
	st.global.f32 	[%rd3], %f8;
$L__BB11_6:
	ld.global.f32 	%f59, [%rd32+-12];
	abs.f32 	%f9, %f59;
	st.global.f32 	[%rd31+-12], %f9;
	ld.global.f32 	%f60, [%rd3];
	setp.geu.f32 	%p7, %f60, %f9;
	@%p7 bra 	$L__BB11_8;
	st.global.f32 	[%rd3], %f9;
$L__BB11_8:
	ld.global.f32 	%f61, [%rd32+-8];
	abs.f32 	%f10, %f61;
	st.global.f32 	[%rd31+-8], %f10;
	ld.global.f32 	%f62, [%rd3];
	setp.geu.f32 	%p8, %f62, %f10;
	@%p8 bra 	$L__BB11_10;
	st.global.f32 	[%rd3], %f10;
$L__BB11_10:
	ld.global.f32 	%f63, [%rd32+-4];
	abs.f32 	%f11, %f63;
	st.global.f32 	[%rd31+-4], %f11;
	ld.global.f32 	%f64, [%rd3];
	setp.geu.f32 	%p9, %f64, %f11;
	@%p9 bra 	$L__BB11_12;
	st.global.f32 	[%rd3], %f11;
$L__BB11_12:
	ld.global.f32 	%f65, [%rd32];
	abs.f32 	%f12, %f65;
	st.global.f32 	[%rd31], %f12;
	ld.global.f32 	%f66, [%rd3];
	setp.geu.f32 	%p10, %f66, %f12;
	@%p10 bra 	$L__BB11_14;
	st.global.f32 	[%rd3], %f12;
$L__BB11_14:
	ld.global.f32 	%f67, [%rd32+4];
	abs.f32 	%f13, %f67;
	st.global.f32 	[%rd31+4], %f13;
	ld.global.f32 	%f68, [%rd3];
	setp.geu.f32 	%p11, %f68, %f13;
	@%p11 bra 	$L__BB11_16;
	st.global.f32 	[%rd3], %f13;
$L__BB11_16:
	ld.global.f32 	%f69, [%rd32+8];
	abs.f32 	%f14, %f69;
	st.global.f32 	[%rd31+8], %f14;
	ld.global.f32 	%f70, [%rd3];
	setp.geu.f32 	%p12, %f70, %f14;
	@%p12 bra 	$L__BB11_18;
	st.global.f32 	[%rd3], %f14;
$L__BB11_18:
	ld.global.f32 	%f71, [%rd32+12];
	abs.f32 	%f15, %f71;
	st.global.f32 	[%rd31+12], %f15;
	ld.global.f32 	%f72, [%rd3];
	setp.geu.f32 	%p13, %f72, %f15;
	@%p13 bra 	$L__BB11_20;
	st.global.f32 	[%rd3], %f15;
$L__BB11_20:
	add.s32 	%r31, %r31, 8;
	add.s64 	%rd32, %rd32, 32;
	add.s64 	%rd31, %rd31, 32;
	setp.ne.s32 	%p14, %r31, 512;
	@%p14 bra 	$L__BB11_4;
	add.s64 	%rd33, %rd1, 32;
	mov.f32 	%f187, 0f00000000;
	mov.b32 	%r32, 0;
$L__BB11_22:
	ld.global.f32 	%f74, [%rd33+-32];
	setp.lt.f32 	%p15, %f187, %f74;
	selp.f32 	%f75, %f74, %f187, %p15;
	ld.global.f32 	%f76, [%rd33+-28];
	setp.lt.f32 	%p16, %f75, %f76;
	selp.f32 	%f77, %f76, %f75, %p16;
	ld.global.f32 	%f78, [%rd33+-24];
	setp.lt.f32 	%p17, %f77, %f78;
	selp.f32 	%f79, %f78, %f77, %p17;
	ld.global.f32 	%f80, [%rd33+-20];
	setp.lt.f32 	%p18, %f79, %f80;
	selp.f32 	%f81, %f80, %f79, %p18;
	ld.global.f32 	%f82, [%rd33+-16];
	setp.lt.f32 	%p19, %f81, %f82;
	selp.f32 	%f83, %f82, %f81, %p19;
	ld.global.f32 	%f84, [%rd33+-12];
	setp.lt.f32 	%p20, %f83, %f84;
	selp.f32 	%f85, %f84, %f83, %p20;
	ld.global.f32 	%f86, [%rd33+-8];
	setp.lt.f32 	%p21, %f85, %f86;
	selp.f32 	%f87, %f86, %f85, %p21;
	ld.global.f32 	%f88, [%rd33+-4];
	setp.lt.f32 	%p22, %f87, %f88;
	selp.f32 	%f89, %f88, %f87, %p22;
	ld.global.f32 	%f90, [%rd33];
	setp.lt.f32 	%p23, %f89, %f90;
	selp.f32 	%f91, %f90, %f89, %p23;
	ld.global.f32 	%f92, [%rd33+4];
	setp.lt.f32 	%p24, %f91, %f92;
	selp.f32 	%f93, %f92, %f91, %p24;
	ld.global.f32 	%f94, [%rd33+8];
	setp.lt.f32 	%p25, %f93, %f94;
	selp.f32 	%f95, %f94, %f93, %p25;
	ld.global.f32 	%f96, [%rd33+12];
	setp.lt.f32 	%p26, %f95, %f96;
	selp.f32 	%f97, %f96, %f95, %p26;
	ld.global.f32 	%f98, [%rd33+16];
	setp.lt.f32 	%p27, %f97, %f98;
	selp.f32 	%f99, %f98, %f97, %p27;
	ld.global.f32 	%f100, [%rd33+20];
	setp.lt.f32 	%p28, %f99, %f100;
	selp.f32 	%f101, %f100, %f99, %p28;
	ld.global.f32 	%f102, [%rd33+24];
	setp.lt.f32 	%p29, %f101, %f102;
	selp.f32 	%f103, %f102, %f101, %p29;
	ld.global.f32 	%f104, [%rd33+28];
	setp.lt.f32 	%p30, %f103, %f104;
	selp.f32 	%f187, %f104, %f103, %p30;
	add.s32 	%r32, %r32, 16;
	add.s64 	%rd33, %rd33, 64;
	setp.ne.s32 	%p31, %r32, 256;
	@%p31 bra 	$L__BB11_22;
	mov.f32 	%f105, 0f40F00000;
	mul.rn.f32 	%f106, %f3, %f105;
	neg.f32 	%f107, %f106;
	fma.rn.f32 	%f108, %f3, 0f40F00000, %f107;
	fma.rn.f32 	%f109, %f4, 0f40F00000, %f108;
	cvt.rni.f32.f32 	%f110, %f106;
	sub.f32 	%f111, %f106, %f110;
	add.f32 	%f112, %f111, %f109;
	fma.rn.f32 	%f113, %f112, 0f391FCB8E, 0f3AAF85ED;
	fma.rn.f32 	%f114, %f113, %f112, 0f3C1D9856;
	fma.rn.f32 	%f115, %f114, %f112, 0f3D6357BB;
	fma.rn.f32 	%f116, %f115, %f112, 0f3E75FDEC;
	fma.rn.f32 	%f117, %f116, %f112, 0f3F317218;
	fma.rn.f32 	%f118, %f117, %f112, 0f3F800000;
	cvt.rzi.s32.f32 	%r18, %f110;
	setp.gt.f32 	%p32, %f110, 0f00000000;
	selp.b32 	%r19, 0, -2097152000, %p32;
	add.s32 	%r20, %r19, 2130706432;
	mov.b32 	%f119, %r20;
	mul.f32 	%f120, %f118, %f119;
	shl.b32 	%r21, %r18, 23;
	sub.s32 	%r22, %r21, %r19;
	mov.b32 	%f121, %r22;
	mul.f32 	%f122, %f120, %f121;
	abs.f32 	%f123, %f106;
	setp.gt.f32 	%p33, %f123, 0f43180000;
	setp.lt.f32 	%p34, %f106, 0f00000000;
	selp.f32 	%f124, 0f00000000, 0f7F800000, %p34;
	selp.f32 	%f125, %f124, %f122, %p33;
	div.rn.f32 	%f18, %f187, %f125;
	cvt.rn.f32.s32 	%f19, %r1;
	add.s64 	%rd29, %rd4, 4;
	cvta.to.global.u64 	%rd30, %rd20;
	add.s64 	%rd35, %rd30, %rd29;
	add.s64 	%rd34, %rd2, %rd29;
	mov.b32 	%r33, 0;
$L__BB11_24:
	ld.global.f32 	%f126, [%rd34+-4];
	div.rn.f32 	%f127, %f126, %f18;
	setp.gt.f32 	%p35, %f127, %f186;
	selp.f32 	%f128, %f127, %f186, %p35;
	setp.lt.f32 	%p36, %f128, 0f00800000;
	mul.f32 	%f129, %f128, 0f4B000000;
	selp.f32 	%f130, %f129, %f128, %p36;
	selp.f32 	%f131, 0fC1B80000, 0f00000000, %p36;
	mov.b32 	%r23, %f130;
	add.s32 	%r24, %r23, -1059760811;
	and.b32  	%r25, %r24, -8388608;
	sub.s32 	%r26, %r23, %r25;
	mov.b32 	%f132, %r26;
	cvt.rn.f32.s32 	%f133, %r25;
	fma.rn.f32 	%f134, %f133, 0f34000000, %f131;
	add.f32 	%f135, %f132, 0fBF800000;
	fma.rn.f32 	%f136, %f135, 0fBE055027, 0f3E1039F6;
	fma.rn.f32 	%f137, %f136, %f135, 0fBDF8CDCC;
	fma.rn.f32 	%f138, %f137, %f135, 0f3E0F2955;
	fma.rn.f32 	%f139, %f138, %f135, 0fBE2AD8B9;
	fma.rn.f32 	%f140, %f139, %f135, 0f3E4CED0B;
	fma.rn.f32 	%f141, %f140, %f135, 0fBE7FFF22;
	fma.rn.f32 	%f142, %f141, %f135, 0f3EAAAA78;
	fma.rn.f32 	%f143, %f142, %f135, 0fBF000000;
	mul.f32 	%f144, %f135, %f143;
	fma.rn.f32 	%f145, %f144, %f135, %f135;
	fma.rn.f32 	%f146, %f134, 0f3F317218, %f145;
	setp.gt.u32 	%p37, %r23, 2139095039;
	fma.rn.f32 	%f147, %f130, 0f7F800000, 0f7F800000;
	selp.f32 	%f148, %f147, %f146, %p37;
	setp.eq.f32 	%p38, %f130, 0f00000000;
	mul.f32 	%f149, %f148, 0f3EDE5BD9;
	mul.f32 	%f150, %f149, 0f41A00000;
	selp.f32 	%f151, 0fFF800000, %f150, %p38;
	st.global.f32 	[%rd34+-4], %f151;
	sub.f32 	%f152, %f151, %f1;
	mul.f32 	%f153, %f152, 0f437F0000;
	div.rn.f32 	%f154, %f153, %f19;
	add.f32 	%f155, %f154, 0f00000000;
	st.global.f32 	[%rd35+-4], %f155;
	ld.global.f32 	%f156, [%rd34];
	div.rn.f32 	%f157, %f156, %f18;
	setp.gt.f32 	%p39, %f157, %f186;
	selp.f32 	%f158, %f157, %f186, %p39;
	setp.lt.f32 	%p40, %f158, 0f00800000;
	mul.f32 	%f159, %f158, 0f4B000000;
	selp.f32 	%f160, %f159, %f158, %p40;
	selp.f32 	%f161, 0fC1B80000, 0f00000000, %p40;
	mov.b32 	%r27, %f160;
	add.s32 	%r28, %r27, -1059760811;
	and.b32  	%r29, %r28, -8388608;
	sub.s32 	%r30, %r27, %r29;
	mov.b32 	%f162, %r30;
	cvt.rn.f32.s32 	%f163, %r29;
	fma.rn.f32 	%f164, %f163, 0f34000000, %f161;
	add.f32 	%f165, %f162, 0fBF800000;
	fma.rn.f32 	%f166, %f165, 0fBE055027, 0f3E1039F6;
	fma.rn.f32 	%f167, %f166, %f165, 0fBDF8CDCC;
	fma.rn.f32 	%f168, %f167, %f165, 0f3E0F2955;
	fma.rn.f32 	%f169, %f168, %f165, 0fBE2AD8B9;
	fma.rn.f32 	%f170, %f169, %f165, 0f3E4CED0B;
	fma.rn.f32 	%f171, %f170, %f165, 0fBE7FFF22;
	fma.rn.f32 	%f172, %f171, %f165, 0f3EAAAA78;
	fma.rn.f32 	%f173, %f172, %f165, 0fBF000000;
	mul.f32 	%f174, %f165, %f173;
	fma.rn.f32 	%f175, %f174, %f165, %f165;
	fma.rn.f32 	%f176, %f164, 0f3F317218, %f175;
	setp.gt.u32 	%p41, %r27, 2139095039;
	fma.rn.f32 	%f177, %f160, 0f7F800000, 0f7F800000;
	selp.f32 	%f178, %f177, %f176, %p41;
	setp.eq.f32 	%p42, %f160, 0f00000000;
	mul.f32 	%f179, %f178, 0f3EDE5BD9;
	mul.f32 	%f180, %f179, 0f41A00000;
	selp.f32 	%f181, 0fFF800000, %f180, %p42;
	st.global.f32 	[%rd34], %f181;
	sub.f32 	%f182, %f181, %f1;
	mul.f32 	%f183, %f182, 0f437F0000;
	div.rn.f32 	%f184, %f183, %f19;
	add.f32 	%f185, %f184, 0f00000000;
	st.global.f32 	[%rd35], %f185;
	add.s32 	%r33, %r33, 2;
	add.s64 	%rd35, %rd35, 8;
	add.s64 	%rd34, %rd34, 8;
	setp.ne.s32 	%p43, %r33, 512;
	@%p43 bra 	$L__BB11_24;
	ret;

}
	// .globl	_Z20interpolation_kernalP11PixelDefinePfS0_S1_Ph
.visible .entry _Z20interpolation_kernalP11PixelDefinePfS0_S1_Ph(
	.param .u64 .ptr .align 1 _Z20interpolation_kernalP11PixelDefinePfS0_S1_Ph_param_0,
	.param .u64 .ptr .align 1 _Z20interpolation_kernalP11PixelDefinePfS0_S1_Ph_param_1,
	.param .u64 .ptr .align 1 _Z20interpolation_kernalP11PixelDefinePfS0_S1_Ph_param_2,
	.param .u64 .ptr .align 1 _Z20interpolation_kernalP11PixelDefinePfS0_S1_Ph_param_3,
	.param .u64 .ptr .align 1 _Z20interpolation_kernalP11PixelDefinePfS0_S1_Ph_param_4
)
{
	.reg .pred 	%p<6>;
	.reg .b16 	%rs<9>;
	.reg .b32 	%r<21>;
	.reg .b32 	%f<49>;
	.reg .b64 	%rd<49>;

	ld.param.u64 	%rd7, [_Z20interpolation_kernalP11PixelDefinePfS0_S1_Ph_param_0];
	ld.param.u64 	%rd8, [_Z20interpolation_kernalP11PixelDefinePfS0_S1_Ph_param_1];
	ld.param.u64 	%rd9, [_Z20interpolation_kernalP11PixelDefinePfS0_S1_Ph_param_4];
	cvta.to.global.u64 	%rd1, %rd9;
	cvta.to.global.u64 	%rd2, %rd8;
	cvta.to.global.u64 	%rd3, %rd7;
	mov.u32 	%r19, %tid.y;
	mul.wide.u32 	%rd10, %r19, 32;
	add.s64 	%rd11, %rd10, %rd3;
	add.s64 	%rd48, %rd11, 16384;
	mov.b32 	%r20, 0;
$L__BB12_1:
	setp.gt.u32 	%p1, %r19, 173620;
	@%p1 bra 	$L__BB12_3;
	ld.global.u64 	%rd12, [%rd48+-16384];
	shl.b64 	%rd13, %rd12, 5;
	add.s64 	%rd14, %rd3, %rd13;
	ld.global.u32 	%r7, [%rd14+8];
	mov.b32 	{%rs1, %rs2}, %r7;
	cvt.u64.u16 	%rd15, %rs2;
	cvt.u32.u16 	%r8, %rs1;
	mul.wide.u32 	%rd16, %r8, 512;
	add.s64 	%rd17, %rd16, %rd15;
	shl.b64 	%rd18, %rd17, 2;
	add.s64 	%rd19, %rd2, %rd18;
	ld.global.f32 	%f1, [%rd19];
	ld.global.f32 	%f2, [%rd19+4];
	ld.global.f32 	%f3, [%rd19+2048];
	ld.global.f32 	%f4, [%rd19+2052];
	ld.global.f32 	%f5, [%rd14+12];
	ld.global.v2.f32 	{%f6, %f7}, [%rd14+16];
	mul.f32 	%f8, %f3, %f6;
	fma.rn.f32 	%f9, %f1, %f5, %f8;
	fma.rn.f32 	%f10, %f2, %f7, %f9;
	ld.global.f32 	%f11, [%rd14+24];
	fma.rn.f32 	%f12, %f4, %f11, %f10;
	cvt.rzi.u32.f32 	%r9, %f12;
	add.s64 	%rd20, %rd1, %rd12;
	st.global.u8 	[%rd20], %r9;
$L__BB12_3:
	setp.gt.u32 	%p2, %r19, 173364;
	@%p2 bra 	$L__BB12_5;
	ld.global.u64 	%rd21, [%rd48+-8192];
	shl.b64 	%rd22, %rd21, 5;
	add.s64 	%rd23, %rd3, %rd22;
	ld.global.u32 	%r10, [%rd23+8];
	mov.b32 	{%rs3, %rs4}, %r10;
	cvt.u64.u16 	%rd24, %rs4;
	cvt.u32.u16 	%r11, %rs3;
	mul.wide.u32 	%rd25, %r11, 512;
	add.s64 	%rd26, %rd25, %rd24;
	shl.b64 	%rd27, %rd26, 2;
	add.s64 	%rd28, %rd2, %rd27;
	ld.global.f32 	%f13, [%rd28];
	ld.global.f32 	%f14, [%rd28+4];
	ld.global.f32 	%f15, [%rd28+2048];
	ld.global.f32 	%f16, [%rd28+2052];
	ld.global.f32 	%f17, [%rd23+12];
	ld.global.v2.f32 	{%f18, %f19}, [%rd23+16];
	mul.f32 	%f20, %f15, %f18;
	fma.rn.f32 	%f21, %f13, %f17, %f20;
	fma.rn.f32 	%f22, %f14, %f19, %f21;
	ld.global.f32 	%f23, [%rd23+24];
	fma.rn.f32 	%f24, %f16, %f23, %f22;
	cvt.rzi.u32.f32 	%r12, %f24;
	add.s64 	%rd29, %rd1, %rd21;
	st.global.u8 	[%rd29], %r12;
$L__BB12_5:
	setp.gt.u32 	%p3, %r19, 173108;
	@%p3 bra 	$L__BB12_7;
	ld.global.u64 	%rd30, [%rd48];
	shl.b64 	%rd31, %rd30, 5;
	add.s64 	%rd32, %rd3, %rd31;
	ld.global.u32 	%r13, [%rd32+8];
	mov.b32 	{%rs5, %rs6}, %r13;
	cvt.u64.u16 	%rd33, %rs6;
	cvt.u32.u16 	%r14, %rs5;
	mul.wide.u32 	%rd34, %r14, 512;
	add.s64 	%rd35, %rd34, %rd33;
	shl.b64 	%rd36, %rd35, 2;
	add.s64 	%rd37, %rd2, %rd36;
	ld.global.f32 	%f25, [%rd37];
	ld.global.f32 	%f26, [%rd37+4];
	ld.global.f32 	%f27, [%rd37+2048];
	ld.global.f32 	%f28, [%rd37+2052];
	ld.global.f32 	%f29, [%rd32+12];
	ld.global.v2.f32 	{%f30, %f31}, [%rd32+16];
	mul.f32 	%f32, %f27, %f30;
	fma.rn.f32 	%f33, %f25, %f29, %f32;
	fma.rn.f32 	%f34, %f26, %f31, %f33;
	ld.global.f32 	%f35, [%rd32+24];
	fma.rn.f32 	%f36, %f28, %f35, %f34;
	cvt.rzi.u32.f32 	%r15, %f36;
	add.s64 	%rd38, %rd1, %rd30;
	st.global.u8 	[%rd38], %r15;
$L__BB12_7:
	setp.eq.s32 	%p4, %r20, 676;
	@%p4 bra 	$L__BB12_11;
	setp.gt.u32 	%p5, %r19, 172852;
	@%p5 bra 	$L__BB12_10;
	ld.global.u64 	%rd39, [%rd48+8192];
	shl.b64 	%rd40, %rd39, 5;
	add.s64 	%rd41, %rd3, %rd40;
	ld.global.u32 	%r16, [%rd41+8];
	mov.b32 	{%rs7, %rs8}, %r16;
	cvt.u64.u16 	%rd42, %rs8;
	cvt.u32.u16 	%r17, %rs7;
	mul.wide.u32 	%rd43, %r17, 512;
	add.s64 	%rd44, %rd43, %rd42;
	shl.b64 	%rd45, %rd44, 2;
	add.s64 	%rd46, %rd2, %rd45;
	ld.global.f32 	%f37, [%rd46];
	ld.global.f32 	%f38, [%rd46+4];
	ld.global.f32 	%f39, [%rd46+2048];
	ld.global.f32 	%f40, [%rd46+2052];
	ld.global.f32 	%f41, [%rd41+12];
	ld.global.v2.f32 	{%f42, %f43}, [%rd41+16];
	mul.f32 	%f44, %f39, %f42;
	fma.rn.f32 	%f45, %f37, %f41, %f44;
	fma.rn.f32 	%f46, %f38, %f43, %f45;
	ld.global.f32 	%f47, [%rd41+24];
	fma.rn.f32 	%f48, %f40, %f47, %f46;
	cvt.rzi.u32.f32 	%r18, %f48;
	add.s64 	%rd47, %rd1, %rd39;
	st.global.u8 	[%rd47], %r18;
$L__BB12_10:
	add.s32 	%r20, %r20, 4;
	add.s32 	%r19, %r19, 1024;
	add.s64 	%rd48, %rd48, 32768;
	bra.uni 	$L__BB12_1;
$L__BB12_11:
	ret;

}


// ===== COMPILED SASS (sm_100) =====

	.target	sm_100

	.elftype	@"ET_EXEC"


//--------------------- .note.nv.tkinfo           --------------------------
	.section	.note.nv.tkinfo,"",@"SHT_NOTE"
	.sectionflags	@"SHF_NOTE_NV_TKINFO"
	.tkinfo
        /*0018*/ 	.word	0x00000002
        /*0030*/ 	.string	""
        /*0030*/ 	.string	"ptxas"
        /*0030*/ 	.string	"Cuda compilation tools, release 13.0, V13.0.88"
        /*0030*/ 	.string	"Build cuda_13.0.r13.0/compiler.36424714_0"
        /*0030*/ 	.string	"-arch sm_100 -m 64 "



//--------------------- .note.nv.cuinfo           --------------------------
	.section	.note.nv.cuinfo,"",@"SHT_NOTE"
	.sectionflags	@"SHF_NOTE_NV_CUINFO"
        /*0018*/ 	.short	0x0002
        /*001a*/ 	.short	0x0064
        /*001c*/ 	.short	0x0082
	.zero		2


//--------------------- .nv.info                  --------------------------
	.section	.nv.info,"",@"SHT_CUDA_INFO"
	.align	4


	//----- nvinfo : EIATTR_REGCOUNT
	.align		4
        /*0000*/ 	.byte	0x04, 0x2f
        /*0002*/ 	.short	(.L_1 - .L_0)
	.align		4
.L_0:
        /*0004*/ 	.word	index@(_Z23bw_lowpass_filterKernelPfS_)
        /*0008*/ 	.word	0x00000010


	//----- nvinfo : EIATTR_FRAME_SIZE
	.align		4
.L_1:
        /*000c*/ 	.byte	0x04, 0x11
        /*000e*/ 	.short	(.L_3 - .L_2)
	.align		4
.L_2:
        /*0010*/ 	.word	index@(_Z23bw_lowpass_filterKernelPfS_)
        /*0014*/ 	.word	0x00000000


	//----- nvinfo : EIATTR_REGCOUNT
	.align		4
.L_3:
        /*0018*/ 	.byte	0x04, 0x2f
        /*001a*/ 	.short	(.L_5 - .L_4)
	.align		4
.L_4:
        /*001c*/ 	.word	index@(_Z24bw_highpass_filterKernelPfS_)
        /*0020*/ 	.word	0x00000014


	//----- nvinfo : EIATTR_FRAME_SIZE
	.align		4
.L_5:
        /*0024*/ 	.byte	0x04, 0x11
        /*0026*/ 	.short	(.L_7 - .L_6)
	.align		4
.L_6:
        /*0028*/ 	.word	index@(_Z24bw_highpass_filterKernelPfS_)
        /*002c*/ 	.word	0x00000000


	//----- nvinfo : EIATTR_REGCOUNT
	.align		4
.L_7:
        /*0030*/ 	.byte	0x04, 0x2f
        /*0032*/ 	.short	(.L_9 - .L_8)
	.align		4
.L_8:
        /*0034*/ 	.word	index@(_Z29ellaptic_lowpass_filterKernelPfS_)
        /*0038*/ 	.word	0x00000010


	//----- nvinfo : EIATTR_FRAME_SIZE
	.align		4
.L_9:
        /*003c*/ 	.byte	0x04, 0x11
        /*003e*/ 	.short	(.L_11 - .L_10)
	.align		4
.L_10:
        /*0040*/ 	.word	index@(_Z29ellaptic_lowpass_filterKernelPfS_)
        /*0044*/ 	.word	0x00000000


	//----- nvinfo : EIATTR_REGCOUNT
	.align		4
.L_11:
        /*0048*/ 	.byte	0x04, 0x2f
        /*004a*/ 	.short	(.L_13 - .L_12)
	.align		4
.L_12:
        /*004c*/ 	.word	index@(_Z30ellaptic_highpass_filterKernelPfS_)
        /*0050*/ 	.word	0x00000014


	//----- nvinfo : EIATTR_FRAME_SIZE
	.align		4
.L_13:
        /*0054*/ 	.byte	0x04, 0x11
        /*0056*/ 	.short	(.L_15 - .L_14)
	.align		4
.L_14:
        /*0058*/ 	.word	index@(_Z30ellaptic_highpass_filterKernelPfS_)
        /*005c*/ 	.word	0x00000000


	//----- nvinfo : EIATTR_REGCOUNT
	.align		4
.L_15:
        /*0060*/ 	.byte	0x04, 0x2f
        /*0062*/ 	.short	(.L_17 - .L_16)
	.align		4
.L_16:
        /*0064*/ 	.word	index@(_Z30chebychev_lowpass_filterKernelPfS_)
        /*0068*/ 	.word	0x00000010


	//----- nvinfo : EIATTR_FRAME_SIZE
	.align		4
.L_17:
        /*006c*/ 	.byte	0x04, 0x11
        /*006e*/ 	.short	(.L_19 - .L_18)
	.align		4
.L_18:
        /*0070*/ 	.word	index@(_Z30chebychev_lowpass_filterKernelPfS_)
        /*0074*/ 	.word	0x00000000


	//----- nvinfo : EIATTR_REGCOUNT
	.align		4
.L_19:
        /*0078*/ 	.byte	0x04, 0x2f
        /*007a*/ 	.short	(.L_21 - .L_20)
	.align		4
.L_20:
        /*007c*/ 	.word	index@(_Z31chebychev_highpass_filterKernelPfS_)
        /*0080*/ 	.word	0x00000014


	//----- nvinfo : EIATTR_FRAME_SIZE
	.align		4
.L_21:
        /*0084*/ 	.byte	0x04, 0x11
        /*0086*/ 	.short	(.L_23 - .L_22)
	.align		4
.L_22:
        /*0088*/ 	.word	index@(_Z31chebychev_highpass_filterKernelPfS_)
        /*008c*/ 	.word	0x00000000


	//----- nvinfo : EIATTR_REGCOUNT
	.align		4
.L_23:
        /*0090*/ 	.byte	0x04, 0x2f
        /*0092*/ 	.short	(.L_25 - .L_24)
	.align		4
.L_24:
        /*0094*/ 	.word	index@(_Z16detection_KernelPfS_S_S_)
        /*0098*/ 	.word	0x00000018


	//----- nvinfo : EIATTR_FRAME_SIZE
	.align		4
.L_25:
        /*009c*/ 	.byte	0x04, 0x11
        /*009e*/ 	.short	(.L_27 - .L_26)
	.align		4
.L_26:
        /*00a0*/ 	.word	index@($__internal_4_$__cuda_sm20_sqrt_rn_f32_slowpath)
        /*00a4*/ 	.word	0x00000000


	//----- nvinfo : EIATTR_FRAME_SIZE
	.align		4
.L_27:
        /*00a8*/ 	.byte	0x04, 0x11
        /*00aa*/ 	.short	(.L_29 - .L_28)
	.align		4
.L_28:
        /*00ac*/ 	.word	index@(_Z16detection_KernelPfS_S_S_)
        /*00b0*/ 	.word	0x00000000


	//----- nvinfo : EIATTR_REGCOUNT
	.align		4
.L_29:
        /*00b4*/ 	.byte	0x04, 0x2f
        /*00b6*/ 	.short	(.L_31 - .L_30)
	.align		4
.L_30:
        /*00b8*/ 	.word	index@(_Z10lpf_KernelPfS_)
        /*00bc*/ 	.word	0x00000010


	//----- nvinfo : EIATTR_FRAME_SIZE
	.align		4
.L_31:
        /*00c0*/ 	.byte	0x04, 0x11
        /*00c2*/ 	.short	(.L_33 - .L_32)
	.align		4
.L_32:
        /*00c4*/ 	.word	index@(_Z10lpf_KernelPfS_)
        /*00c8*/ 	.word	0x00000000


	//----- nvinfo : EIATTR_REGCOUNT
	.align		4
.L_33:
        /*00cc*/ 	.byte	0x04, 0x2f
        /*00ce*/ 	.short	(.L_35 - .L_34)
	.align		4
.L_34:
        /*00d0*/ 	.word	index@(_Z18av_sampling_KernelPfS_)
        /*00d4*/ 	.word	0x00000017


	//----- nvinfo : EIATTR_FRAME_SIZE
	.align		4
.L_35:
        /*00d8*/ 	.byte	0x04, 0x11
        /*00da*/ 	.short	(.L_37 - .L_36)
	.align		4
.L_36:
        /*00dc*/ 	.word	index@($__internal_3_$__cuda_sm3x_div_rn_noftz_f32_slowpath)
        /*00e0*/ 	.word	0x00000000


	//----- nvinfo : EIATTR_FRAME_SIZE
	.align		4
.L_37:
        /*00e4*/ 	.byte	0x04, 0x11
        /*00e6*/ 	.short	(.L_39 - .L_38)
	.align		4
.L_38:
        /*00e8*/ 	.word	index@(_Z18av_sampling_KernelPfS_)
        /*00ec*/ 	.word	0x00000000


	//----- nvinfo : EIATTR_REGCOUNT
	.align		4
.L_39:
        /*00f0*/ 	.byte	0x04, 0x2f
        /*00f2*/ 	.short	(.L_41 - .L_40)
	.align		4
.L_40:
        /*00f4*/ 	.word	index@(_Z20peak_sampling_KernelPfS_)
        /*00f8*/ 	.word	0x00000014


	//----- nvinfo : EIATTR_FRAME_SIZE
	.align		4
.L_41:
        /*00fc*/ 	.byte	0x04, 0x11
        /*00fe*/ 	.short	(.L_43 - .L_42)
	.align		4
.L_42:
        /*0100*/ 	.word	index@($__internal_2_$__cuda_sm3x_div_rn_noftz_f32_slowpath)
        /*0104*/ 	.word	0x00000000


	//----- nvinfo : EIATTR_FRAME_SIZE
	.align		4
.L_43:
        /*0108*/ 	.byte	0x04, 0x11
        /*010a*/ 	.short	(.L_45 - .L_44)
	.align		4
.L_44:
        /*010c*/ 	.word	index@(_Z20peak_sampling_KernelPfS_)
        /*0110*/ 	.word	0x00000000


	//----- nvinfo : EIATTR_REGCOUNT
	.align		4
.L_45:
        /*0114*/ 	.byte	0x04, 0x2f
        /*0116*/ 	.short	(.L_47 - .L_46)
	.align		4
.L_46:
        /*0118*/ 	.word	index@(_Z15sampling_KernelPfS_)
        /*011c*/ 	.word	0x00000014


	//----- nvinfo : EIATTR_FRAME_SIZE
	.align		4
.L_47:
        /*0120*/ 	.byte	0x04, 0x11
        /*0122*/ 	.short	(.L_49 - .L_48)
	.align		4
.L_48:
        /*0124*/ 	.word	index@($__internal_1_$__cuda_sm3x_div_rn_noftz_f32_slowpath)
        /*0128*/ 	.word	0x00000000


	//----- nvinfo : EIATTR_FRAME_SIZE
	.align		4
.L_49:
        /*012c*/ 	.byte	0x04, 0x11
        /*012e*/ 	.short	(.L_51 - .L_50)
	.align		4
.L_50:
        /*0130*/ 	.word	index@(_Z15sampling_KernelPfS_)
        /*0134*/ 	.word	0x00000000


	//----- nvinfo : EIATTR_REGCOUNT
	.align		4
.L_51:
        /*0138*/ 	.byte	0x04, 0x2f
        /*013a*/ 	.short	(.L_53 - .L_52)
	.align		4
.L_52:
        /*013c*/ 	.word	index@(_Z14dynamic_KernelPfS_PiS_S_)
        /*0140*/ 	.word	0x0000001e


	//----- nvinfo : EIATTR_FRAME_SIZE
	.align		4
.L_53:
        /*0144*/ 	.byte	0x04, 0x11
        /*0146*/ 	.short	(.L_55 - .L_54)
	.align		4
.L_54:
        /*0148*/ 	.word	index@($__internal_0_$__cuda_sm3x_div_rn_noftz_f32_slowpath)
        /*014c*/ 	.word	0x00000000


	//----- nvinfo : EIATTR_FRAME_SIZE
	.align		4
.L_55:
        /*0150*/ 	.byte	0x04, 0x11
        /*0152*/ 	.short	(.L_57 - .L_56)
	.align		4
.L_56:
        /*0154*/ 	.word	index@(_Z14dynamic_KernelPfS_PiS_S_)
        /*0158*/ 	.word	0x00000000


	//----- nvinfo : EIATTR_REGCOUNT
	.align		4
.L_57:
        /*015c*/ 	.byte	0x04, 0x2f
        /*015e*/ 	.short	(.L_59 - .L_58)
	.align		4
.L_58:
        /*0160*/ 	.word	index@(_Z20interpolation_kernalP11PixelDefinePfS0_S1_Ph)
        /*0164*/ 	.word	0x00000015


	//----- nvinfo : EIATTR_FRAME_SIZE
	.align		4
.L_59:
        /*0168*/ 	.byte	0x04, 0x11
        /*016a*/ 	.short	(.L_61 - .L_60)
	.align		4
.L_60:
        /*016c*/ 	.word	index@(_Z20interpolation_kernalP11PixelDefinePfS0_S1_Ph)
        /*0170*/ 	.word	0x00000000


	//----- nvinfo : EIATTR_MIN_STACK_SIZE
	.align		4
.L_61:
        /*0174*/ 	.byte	0x04, 0x12
        /*0176*/ 	.short	(.L_63 - .L_62)
	.align		4
.L_62:
        /*0178*/ 	.word	index@(_Z20interpolation_kernalP11PixelDefinePfS0_S1_Ph)
        /*017c*/ 	.word	0x00000000


	//----- nvinfo : EIATTR_MIN_STACK_SIZE
	.align		4
.L_63:
        /*0180*/ 	.byte	0x04, 0x12
        /*0182*/ 	.short	(.L_65 - .L_64)
	.align		4
.L_64:
        /*0184*/ 	.word	index@(_Z14dynamic_KernelPfS_PiS_S_)
        /*0188*/ 	.word	0x00000000


	//----- nvinfo : EIATTR_MIN_STACK_SIZE
	.align		4
.L_65:
        /*018c*/ 	.byte	0x04, 0x12
        /*018e*/ 	.short	(.L_67 - .L_66)
	.align		4
.L_66:
        /*0190*/ 	.word	index@(_Z15sampling_KernelPfS_)
        /*0194*/ 	.word	0x00000000


	//----- nvinfo : EIATTR_MIN_STACK_SIZE
	.align		4
.L_67:
        /*0198*/ 	.byte	0x04, 0x12
        /*019a*/ 	.short	(.L_69 - .L_68)
	.align		4
.L_68:
        /*019c*/ 	.word	index@(_Z20peak_sampling_KernelPfS_)
        /*01a0*/ 	.word	0x00000000


	//----- nvinfo : EIATTR_MIN_STACK_SIZE
	.align		4
.L_69:
        /*01a4*/ 	.byte	0x04, 0x12
        /*01a6*/ 	.short	(.L_71 - .L_70)
	.align		4
.L_70:
        /*01a8*/ 	.word	index@(_Z18av_sampling_KernelPfS_)
        /*01ac*/ 	.word	0x00000000


	//----- nvinfo : EIATTR_MIN_STACK_SIZE
	.align		4
.L_71:
        /*01b0*/ 	.byte	0x04, 0x12
        /*01b2*/ 	.short	(.L_73 - .L_72)
	.align		4
.L_72:
        /*01b4*/ 	.word	index@(_Z10lpf_KernelPfS_)
        /*01b8*/ 	.word	0x00000000


	//----- nvinfo : EIATTR_MIN_STACK_SIZE
	.align		4
.L_73:
        /*01bc*/ 	.byte	0x04, 0x12
        /*01be*/ 	.short	(.L_75 - .L_74)
	.align		4
.L_74:
        /*01c0*/ 	.word	index@(_Z16detection_KernelPfS_S_S_)
        /*01c4*/ 	.word	0x00000000


	//----- nvinfo : EIATTR_MIN_STACK_SIZE
	.align		4
.L_75:
        /*01c8*/ 	.byte	0x04, 0x12
        /*01ca*/ 	.short	(.L_77 - .L_76)
	.align		4
.L_76:
        /*01cc*/ 	.word	index@(_Z31chebychev_highpass_filterKernelPfS_)
        /*01d0*/ 	.word	0x00000000


	//----- nvinfo : EIATTR_MIN_STACK_SIZE
	.align		4
.L_77:
        /*01d4*/ 	.byte	0x04, 0x12
        /*01d6*/ 	.short	(.L_79 - .L_78)
	.align		4
.L_78:
        /*01d8*/ 	.word	index@(_Z30chebychev_lowpass_filterKernelPfS_)
        /*01dc*/ 	.word	0x00000000


	//----- nvinfo : EIATTR_MIN_STACK_SIZE
	.align		4
.L_79:
        /*01e0*/ 	.byte	0x04, 0x12
        /*01e2*/ 	.short	(.L_81 - .L_80)
	.align		4
.L_80:
        /*01e4*/ 	.word	index@(_Z30ellaptic_highpass_filterKernelPfS_)
        /*01e8*/ 	.word	0x00000000


	//----- nvinfo : EIATTR_MIN_STACK_SIZE
	.align		4
.L_81:
        /*01ec*/ 	.byte	0x04, 0x12
        /*01ee*/ 	.short	(.L_83 - .L_82)
	.align		4
.L_82:
        /*01f0*/ 	.word	index@(_Z29ellaptic_lowpass_filterKernelPfS_)
        /*01f4*/ 	.word	0x00000000


	//----- nvinfo : EIATTR_MIN_STACK_SIZE
	.align		4
.L_83:
        /*01f8*/ 	.byte	0x04, 0x12
        /*01fa*/ 	.short	(.L_85 - .L_84)
	.align		4
.L_84:
        /*01fc*/ 	.word	index@(_Z24bw_highpass_filterKernelPfS_)
        /*0200*/ 	.word	0x00000000


	//----- nvinfo : EIATTR_MIN_STACK_SIZE
	.align		4
.L_85:
        /*0204*/ 	.byte	0x04, 0x12
        /*0206*/ 	.short	(.L_87 - .L_86)
	.align		4
.L_86:
        /*0208*/ 	.word	index@(_Z23bw_lowpass_filterKernelPfS_)
        /*020c*/ 	.word	0x00000000
.L_87:


//--------------------- .nv.compat                --------------------------
	.section	.nv.compat,"",@"SHT_CUDA_COMPAT_INFO"
	.align	4
        /*0000*/ 	.byte	0x02, 0x09, 0x00, 0x00, 0x02, 0x02, 0x01, 0x00, 0x02, 0x05, 0x05, 0x00, 0x03, 0x07, 0x01, 0x01
        /*0010*/ 	.byte	0x02, 0x03, 0x00, 0x00, 0x02, 0x06, 0x01, 0x00, 0x04, 0x0b, 0x08, 0x00, 0x01, 0x00, 0x00, 0x00
        /*0020*/ 	.byte	0x00, 0x00, 0x00, 0x00


//--------------------- .nv.info._Z20interpolation_kernalP11PixelDefinePfS0_S1_Ph --------------------------
	.section	.nv.info._Z20interpolation_kernalP11PixelDefinePfS0_S1_Ph,"",@"SHT_CUDA_INFO"
	.sectionflags	@""
	.align	4


	//----- nvinfo : EIATTR_CUDA_API_VERSION
	.align		4
        /*0000*/ 	.byte	0x04, 0x37
        /*0002*/ 	.short	(.L_89 - .L_88)
.L_88:
        /*0004*/ 	.word	0x00000082


	//----- nvinfo : EIATTR_KPARAM_INFO
	.align		4
.L_89:
        /*0008*/ 	.byte	0x04, 0x17
        /*000a*/ 	.short	(.L_91 - .L_90)
.L_90:
        /*000c*/ 	.word	0x00000000
        /*0010*/ 	.short	0x0004
        /*0012*/ 	.short	0x0020
        /*0014*/ 	.byte	0x00, 0xf5, 0x21, 0x00


	//----- nvinfo : EIATTR_KPARAM_INFO
	.align		4
.L_91:
        /*0018*/ 	.byte	0x04, 0x17
        /*001a*/ 	.short	(.L_93 - .L_92)
.L_92:
        /*001c*/ 	.word	0x00000000
        /*0020*/ 	.short	0x0003
        /*0022*/ 	.short	0x0018
        /*0024*/ 	.byte	0x00, 0xf5, 0x21, 0x00


	//----- nvinfo : EIATTR_KPARAM_INFO
	.align		4
.L_93:
        /*0028*/ 	.byte	0x04, 0x17
        /*002a*/ 	.short	(.L_95 - .L_94)
.L_94:
        /*002c*/ 	.word	0x00000000
        /*0030*/ 	.short	0x0002
        /*0032*/ 	.short	0x0010
        /*0034*/ 	.byte	0x00, 0xf5, 0x21, 0x00


	//----- nvinfo : EIATTR_KPARAM_INFO
	.align		4
.L_95:
        /*0038*/ 	.byte	0x04, 0x17
        /*003a*/ 	.short	(.L_97 - .L_96)
.L_96:
        /*003c*/ 	.word	0x00000000
        /*0040*/ 	.short	0x0001
        /*0042*/ 	.short	0x0008
        /*0044*/ 	.byte	0x00, 0xf5, 0x21, 0x00


	//----- nvinfo : EIATTR_KPARAM_INFO
	.align		4
.L_97:
        /*0048*/ 	.byte	0x04, 0x17
        /*004a*/ 	.short	(.L_99 - .L_98)
.L_98:
        /*004c*/ 	.word	0x00000000
        /*0050*/ 	.short	0x0000
        /*0052*/ 	.short	0x0000
        /*0054*/ 	.byte	0x00, 0xf5, 0x21, 0x00


	//----- nvinfo : EIATTR_SPARSE_MMA_MASK
	.align		4
.L_99:
        /*0058*/ 	.byte	0x03, 0x50
        /*005a*/ 	.short	0x0000


	//----- nvinfo : EIATTR_MAXREG_COUNT
	.align		4
        /*005c*/ 	.byte	0x03, 0x1b
        /*005e*/ 	.short	0x00ff


	//----- nvinfo : EIATTR_MERCURY_ISA_VERSION
	.align		4
        /*0060*/ 	.byte	0x03, 0x5f
        /*0062*/ 	.short	0x0101


	//----- nvinfo : EIATTR_VRC_CTA_INIT_COUNT
	.align		4
        /*0064*/ 	.byte	0x02, 0x4a
	.zero		1
	.zero		1


	//----- nvinfo : EIATTR_EXIT_INSTR_OFFSETS
	.align		4
        /*0068*/ 	.byte	0x04, 0x1c
        /*006a*/ 	.short	(.L_101 - .L_100)


	//   ....[0]....
.L_100:
        /*006c*/ 	.word	0x000005f0


	//----- nvinfo : EIATTR_CRS_STACK_SIZE
	.align		4
.L_101:
        /*0070*/ 	.byte	0x04, 0x1e
        /*0072*/ 	.short	(.L_103 - .L_102)
.L_102:
        /*0074*/ 	.word	0x00000000


	//----- nvinfo : EIATTR_CBANK_PARAM_SIZE
	.align		4
.L_103:
        /*0078*/ 	.byte	0x03, 0x19
        /*007a*/ 	.short	0x0028


	//----- nvinfo : EIATTR_PARAM_CBANK
	.align		4
        /*007c*/ 	.byte	0x04, 0x0a
        /*007e*/ 	.short	(.L_105 - .L_104)
	.align		4
.L_104:
        /*0080*/ 	.word	index@(.nv.constant0._Z20interpolation_kernalP11PixelDefinePfS0_S1_Ph)
        /*0084*/ 	.short	0x0380
        /*0086*/ 	.short	0x0028


	//----- nvinfo : EIATTR_SW_WAR
	.align		4
.L_105:
        /*0088*/ 	.byte	0x04, 0x36
        /*008a*/ 	.short	(.L_107 - .L_106)
.L_106:
        /*008c*/ 	.word	0x00000008
.L_107:


//--------------------- .nv.info._Z14dynamic_KernelPfS_PiS_S_ --------------------------
	.section	.nv.info._Z14dynamic_KernelPfS_PiS_S_,"",@"SHT_CUDA_INFO"
	.sectionflags	@""
	.align	4


	//----- nvinfo : EIATTR_CUDA_API_VERSION
	.align		4
        /*0000*/ 	.byte	0x04, 0x37
        /*0002*/ 	.short	(.L_109 - .L_108)
.L_108:
        /*0004*/ 	.word	0x00000082


	//----- nvinfo : EIATTR_KPARAM_INFO
	.align		4
.L_109:
        /*0008*/ 	.byte	0x04, 0x17
        /*000a*/ 	.short	(.L_111 - .L_110)
.L_110:
        /*000c*/ 	.word	0x00000000
        /*0010*/ 	.short	0x0004
        /*0012*/ 	.short	0x0020
        /*0014*/ 	.byte	0x00, 0xf5, 0x21, 0x00


	//----- nvinfo : EIATTR_KPARAM_INFO
	.align		4
.L_111:
        /*0018*/ 	.byte	0x04, 0x17
        /*001a*/ 	.short	(.L_113 - .L_112)
.L_112:
        /*001c*/ 	.word	0x00000000
        /*0020*/ 	.short	0x0003
        /*0022*/ 	.short	0x0018
        /*0024*/ 	.byte	0x00, 0xf5, 0x21, 0x00


	//----- nvinfo : EIATTR_KPARAM_INFO
	.align		4
.L_113:
        /*0028*/ 	.byte	0x04, 0x17
        /*002a*/ 	.short	(.L_115 - .L_114)
.L_114:
        /*002c*/ 	.word	0x00000000
        /*0030*/ 	.short	0x0002
        /*0032*/ 	.short	0x0010
        /*0034*/ 	.byte	0x00, 0xf5, 0x21, 0x00


	//----- nvinfo : EIATTR_KPARAM_INFO
	.align		4
.L_115:
        /*0038*/ 	.byte	0x04, 0x17
        /*003a*/ 	.short	(.L_117 - .L_116)
.L_116:
        /*003c*/ 	.word	0x00000000
        /*0040*/ 	.short	0x0001
        /*0042*/ 	.short	0x0008
        /*0044*/ 	.byte	0x00, 0xf5, 0x21, 0x00


	//----- nvinfo : EIATTR_KPARAM_INFO
	.align		4
.L_117:
        /*0048*/ 	.byte	0x04, 0x17
        /*004a*/ 	.short	(.L_119 - .L_118)
.L_118:
        /*004c*/ 	.word	0x00000000
        /*0050*/ 	.short	0x0000
        /*0052*/ 	.short	0x0000
        /*0054*/ 	.byte	0x00, 0xf5, 0x21, 0x00


	//----- nvinfo : EIATTR_SPARSE_MMA_MASK
	.align		4
.L_119:
        /*0058*/ 	.byte	0x03, 0x50
        /*005a*/ 	.short	0x0000


	//----- nvinfo : EIATTR_MAXREG_COUNT
	.align		4
        /*005c*/ 	.byte	0x03, 0x1b
        /*005e*/ 	.short	0x00ff


	//----- nvinfo : EIATTR_MERCURY_ISA_VERSION
	.align		4
        /*0060*/ 	.byte	0x03, 0x5f
        /*0062*/ 	.short	0x0101


	//----- nvinfo : EIATTR_VRC_CTA_INIT_COUNT
	.align		4
        /*0064*/ 	.byte	0x02, 0x4a
	.zero		1
	.zero		1


	//----- nvinfo : EIATTR_EXIT_INSTR_OFFSETS
	.align		4
        /*0068*/ 	.byte	0x04, 0x1c
        /*006a*/ 	.short	(.L_121 - .L_120)


	//   ....[0]....
.L_120:
        /*006c*/ 	.word	0x00002030


	//----- nvinfo : EIATTR_CRS_STACK_SIZE
	.align		4
.L_121:
        /*0070*/ 	.byte	0x04, 0x1e
        /*0072*/ 	.short	(.L_123 - .L_122)
.L_122:
        /*0074*/ 	.word	0x00000000


	//----- nvinfo : EIATTR_CBANK_PARAM_SIZE
	.align		4
.L_123:
        /*0078*/ 	.byte	0x03, 0x19
        /*007a*/ 	.short	0x0028


	//----- nvinfo : EIATTR_PARAM_CBANK
	.align		4
        /*007c*/ 	.byte	0x04, 0x0a
        /*007e*/ 	.short	(.L_125 - .L_124)
	.align		4
.L_124:
        /*0080*/ 	.word	index@(.nv.constant0._Z14dynamic_KernelPfS_PiS_S_)
        /*0084*/ 	.short	0x0380
        /*0086*/ 	.short	0x0028


	//----- nvinfo : EIATTR_SW_WAR
	.align		4
.L_125:
        /*0088*/ 	.byte	0x04, 0x36
        /*008a*/ 	.short	(.L_127 - .L_126)
.L_126:
        /*008c*/ 	.word	0x00000008
.L_127:


//--------------------- .nv.info._Z15sampling_KernelPfS_ --------------------------
	.section	.nv.info._Z15sampling_KernelPfS_,"",@"SHT_CUDA_INFO"
	.sectionflags	@""
	.align	4


	//----- nvinfo : EIATTR_CUDA_API_VERSION
	.align		4
        /*0000*/ 	.byte	0x04, 0x37
        /*0002*/ 	.short	(.L_129 - .L_128)
.L_128:
        /*0004*/ 	.word	0x00000082


	//----- nvinfo : EIATTR_KPARAM_INFO
	.align		4
.L_129:
        /*0008*/ 	.byte	0x04, 0x17
        /*000a*/ 	.short	(.L_131 - .L_130)
.L_130:
        /*000c*/ 	.word	0x00000000
        /*0010*/ 	.short	0x0001
        /*0012*/ 	.short	0x0008
        /*0014*/ 	.byte	0x00, 0xf5, 0x21, 0x00


	//----- nvinfo : EIATTR_KPARAM_INFO
	.align		4
.L_131:
        /*0018*/ 	.byte	0x04, 0x17
        /*001a*/ 	.short	(.L_133 - .L_132)
.L_132:
        /*001c*/ 	.word	0x00000000
        /*0020*/ 	.short	0x0000
        /*0022*/ 	.short	0x0000
        /*0024*/ 	.byte	0x00, 0xf5, 0x21, 0x00


	//----- nvinfo : EIATTR_SPARSE_MMA_MASK
	.align		4
.L_133:
        /*0028*/ 	.byte	0x03, 0x50
        /*002a*/ 	.short	0x0000


	//----- nvinfo : EIATTR_MAXREG_COUNT
	.align		4
        /*002c*/ 	.byte	0x03, 0x1b
        /*002e*/ 	.short	0x00ff


	//----- nvinfo : EIATTR_MERCURY_ISA_VERSION
	.align		4
        /*0030*/ 	.byte	0x03, 0x5f
        /*0032*/ 	.short	0x0101


	//----- nvinfo : EIATTR_VRC_CTA_INIT_COUNT
	.align		4
        /*0034*/ 	.byte	0x02, 0x4a
	.zero		1
	.zero		1


	//----- nvinfo : EIATTR_EXIT_INSTR_OFFSETS
	.align		4
        /*0038*/ 	.byte	0x04, 0x1c
        /*003a*/ 	.short	(.L_135 - .L_134)


	//   ....[0]....
.L_134:
        /*003c*/ 	.word	0x00000b80


	//----- nvinfo : EIATTR_CRS_STACK_SIZE
	.align		4
.L_135:
        /*0040*/ 	.byte	0x04, 0x1e
        /*0042*/ 	.short	(.L_137 - .L_136)
.L_136:
        /*0044*/ 	.word	0x00000000


	//----- nvinfo : EIATTR_CBANK_PARAM_SIZE
	.align		4
.L_137:
        /*0048*/ 	.byte	0x03, 0x19
        /*004a*/ 	.short	0x0010


	//----- nvinfo : EIATTR_PARAM_CBANK
	.align		4
        /*004c*/ 	.byte	0x04, 0x0a
        /*004e*/ 	.short	(.L_139 - .L_138)
	.align		4
.L_138:
        /*0050*/ 	.word	index@(.nv.constant0._Z15sampling_KernelPfS_)
        /*0054*/ 	.short	0x0380
        /*0056*/ 	.short	0x0010


	//----- nvinfo : EIATTR_SW_WAR
	.align		4
.L_139:
        /*0058*/ 	.byte	0x04, 0x36
        /*005a*/ 	.short	(.L_141 - .L_140)
.L_140:
        /*005c*/ 	.word	0x00000008
.L_141:


//--------------------- .nv.info._Z20peak_sampling_KernelPfS_ --------------------------
	.section	.nv.info._Z20peak_sampling_KernelPfS_,"",@"SHT_CUDA_INFO"
	.sectionflags	@""
	.align	4


	//----- nvinfo : EIATTR_CUDA_API_VERSION
	.align		4
        /*0000*/ 	.byte	0x04, 0x37
        /*0002*/ 	.short	(.L_143 - .L_142)
.L_142:
        /*0004*/ 	.word	0x00000082


	//----- nvinfo : EIATTR_KPARAM_INFO
	.align		4
.L_143:
        /*0008*/ 	.byte	0x04, 0x17
        /*000a*/ 	.short	(.L_145 - .L_144)
.L_144:
        /*000c*/ 	.word	0x00000000
        /*0010*/ 	.short	0x0001
        /*0012*/ 	.short	0x0008
        /*0014*/ 	.byte	0x00, 0xf5, 0x21, 0x00


	//----- nvinfo : EIATTR_KPARAM_INFO
	.align		4
.L_145:
        /*0018*/ 	.byte	0x04, 0x17
        /*001a*/ 	.short	(.L_147 - .L_146)
.L_146:
        /*001c*/ 	.word	0x00000000
        /*0020*/ 	.short	0x0000
        /*0022*/ 	.short	0x0000
        /*0024*/ 	.byte	0x00, 0xf5, 0x21, 0x00


	//----- nvinfo : EIATTR_SPARSE_MMA_MASK
	.align		4
.L_147:
        /*0028*/ 	.byte	0x03, 0x50
        /*002a*/ 	.short	0x0000


	//----- nvinfo : EIATTR_MAXREG_COUNT
	.align		4
        /*002c*/ 	.byte	0x03, 0x1b
        /*002e*/ 	.short	0x00ff


	//----- nvinfo : EIATTR_MERCURY_ISA_VERSION
	.align		4
        /*0030*/ 	.byte	0x03, 0x5f
        /*0032*/ 	.short	0x0101


	//----- nvinfo : EIATTR_VRC_CTA_INIT_COUNT
	.align		4
        /*0034*/ 	.byte	0x02, 0x4a
	.zero		1
	.zero		1


	//----- nvinfo : EIATTR_EXIT_INSTR_OFFSETS
	.align		4
        /*0038*/ 	.byte	0x04, 0x1c
        /*003a*/ 	.short	(.L_149 - .L_148)


	//   ....[0]....
.L_148:
        /*003c*/ 	.word	0x00000d20


	//----- nvinfo : EIATTR_CRS_STACK_SIZE
	.align		4
.L_149:
        /*0040*/ 	.byte	0x04, 0x1e
        /*0042*/ 	.short	(.L_151 - .L_150)
.L_150:
        /*0044*/ 	.word	0x00000000


	//----- nvinfo : EIATTR_CBANK_PARAM_SIZE
	.align		4
.L_151:
        /*0048*/ 	.byte	0x03, 0x19
        /*004a*/ 	.short	0x0010


	//----- nvinfo : EIATTR_PARAM_CBANK
	.align		4
        /*004c*/ 	.byte	0x04, 0x0a
        /*004e*/ 	.short	(.L_153 - .L_152)
	.align		4
.L_152:
        /*0050*/ 	.word	index@(.nv.constant0._Z20peak_sampling_KernelPfS_)
        /*0054*/ 	.short	0x0380
        /*0056*/ 	.short	0x0010


	//----- nvinfo : EIATTR_SW_WAR
	.align		4
.L_153:
        /*0058*/ 	.byte	0x04, 0x36
        /*005a*/ 	.short	(.L_155 - .L_154)
.L_154:
        /*005c*/ 	.word	0x00000008
.L_155:


//--------------------- .nv.info._Z18av_sampling_KernelPfS_ --------------------------
	.section	.nv.info._Z18av_sampling_KernelPfS_,"",@"SHT_CUDA_INFO"
	.sectionflags	@""
	.align	4


	//----- nvinfo : EIATTR_CUDA_API_VERSION
	.align		4
        /*0000*/ 	.byte	0x04, 0x37
        /*0002*/ 	.short	(.L_157 - .L_156)
.L_156:
        /*0004*/ 	.word	0x00000082


	//----- nvinfo : EIATTR_KPARAM_INFO
	.align		4
.L_157:
        /*0008*/ 	.byte	0x04, 0x17
        /*000a*/ 	.short	(.L_159 - .L_158)
.L_158:
        /*000c*/ 	.word	0x00000000
        /*0010*/ 	.short	0x0001
        /*0012*/ 	.short	0x0008
        /*0014*/ 	.byte	0x00, 0xf5, 0x21, 0x00


	//----- nvinfo : EIATTR_KPARAM_INFO
	.align		4
.L_159:
        /*0018*/ 	.byte	0x04, 0x17
        /*001a*/ 	.short	(.L_161 - .L_160)
.L_160:
        /*001c*/ 	.word	0x00000000
        /*0020*/ 	.short	0x0000
        /*0022*/ 	.short	0x0000
        /*0024*/ 	.byte	0x00, 0xf5, 0x21, 0x00


	//----- nvinfo : EIATTR_SPARSE_MMA_MASK
	.align		4
.L_161:
        /*0028*/ 	.byte	0x03, 0x50
        /*002a*/ 	.short	0x0000


	//----- nvinfo : EIATTR_MAXREG_COUNT
	.align		4
        /*002c*/ 	.byte	0x03, 0x1b
        /*002e*/ 	.short	0x00ff


	//----- nvinfo : EIATTR_MERCURY_ISA_VERSION
	.align		4
        /*0030*/ 	.byte	0x03, 0x5f
        /*0032*/ 	.short	0x0101


	//----- nvinfo : EIATTR_VRC_CTA_INIT_COUNT
	.align		4
        /*0034*/ 	.byte	0x02, 0x4a
	.zero		1
	.zero		1


	//----- nvinfo : EIATTR_EXIT_INSTR_OFFSETS
	.align		4
        /*0038*/ 	.byte	0x04, 0x1c
        /*003a*/ 	.short	(.L_163 - .L_162)


	//   ....[0]....
.L_162:
        /*003c*/ 	.word	0x00000cf0


	//----- nvinfo : EIATTR_CRS_STACK_SIZE
	.align		4
.L_163:
        /*0040*/ 	.byte	0x04, 0x1e
        /*0042*/ 	.short	(.L_165 - .L_164)
.L_164:
        /*0044*/ 	.word	0x00000000


	//----- nvinfo : EIATTR_CBANK_PARAM_SIZE
	.align		4
.L_165:
        /*0048*/ 	.byte	0x03, 0x19
        /*004a*/ 	.short	0x0010


	//----- nvinfo : EIATTR_PARAM_CBANK
	.align		4
        /*004c*/ 	.byte	0x04, 0x0a
        /*004e*/ 	.short	(.L_167 - .L_166)
	.align		4
.L_166:
        /*0050*/ 	.word	index@(.nv.constant0._Z18av_sampling_KernelPfS_)
        /*0054*/ 	.short	0x0380
        /*0056*/ 	.short	0x0010


	//----- nvinfo : EIATTR_SW_WAR
	.align		4
.L_167:
        /*0058*/ 	.byte	0x04, 0x36
        /*005a*/ 	.short	(.L_169 - .L_168)
.L_168:
        /*005c*/ 	.word	0x00000008
.L_169:


//--------------------- .nv.info._Z10lpf_KernelPfS_ --------------------------
	.section	.nv.info._Z10lpf_KernelPfS_,"",@"SHT_CUDA_INFO"
	.sectionflags	@""
	.align	4


	//----- nvinfo : EIATTR_CUDA_API_VERSION
	.align		4
        /*0000*/ 	.byte	0x04, 0x37
        /*0002*/ 	.short	(.L_171 - .L_170)
.L_170:
        /*0004*/ 	.word	0x00000082


	//----- nvinfo : EIATTR_KPARAM_INFO
	.align		4
.L_171:
        /*0008*/ 	.byte	0x04, 0x17
        /*000a*/ 	.short	(.L_173 - .L_172)
.L_172:
        /*000c*/ 	.word	0x00000000
        /*0010*/ 	.short	0x0001
        /*0012*/ 	.short	0x0008
        /*0014*/ 	.byte	0x00, 0xf5, 0x21, 0x00


	//----- nvinfo : EIATTR_KPARAM_INFO
	.align		4
.L_173:
        /*0018*/ 	.byte	0x04, 0x17
        /*001a*/ 	.short	(.L_175 - .L_174)
.L_174:
        /*001c*/ 	.word	0x00000000
        /*0020*/ 	.short	0x0000
        /*0022*/ 	.short	0x0000
        /*0024*/ 	.byte	0x00, 0xf5, 0x21, 0x00


	//----- nvinfo : EIATTR_SPARSE_MMA_MASK
	.align		4
.L_175:
        /*0028*/ 	.byte	0x03, 0x50
        /*002a*/ 	.short	0x0000


	//----- nvinfo : EIATTR_MAXREG_COUNT
	.align		4
        /*002c*/ 	.byte	0x03, 0x1b
        /*002e*/ 	.short	0x00ff


	//----- nvinfo : EIATTR_MERCURY_ISA_VERSION
	.align		4
        /*0030*/ 	.byte	0x03, 0x5f
        /*0032*/ 	.short	0x0101


	//----- nvinfo : EIATTR_VRC_CTA_INIT_COUNT
	.align		4
        /*0034*/ 	.byte	0x02, 0x4a
	.zero		1
	.zero		1


	//----- nvinfo : EIATTR_EXIT_INSTR_OFFSETS
	.align		4
        /*0038*/ 	.byte	0x04, 0x1c
        /*003a*/ 	.short	(.L_177 - .L_176)


	//   ....[0]....
.L_176:
        /*003c*/ 	.word	0x000004f0


	//----- nvinfo : EIATTR_CBANK_PARAM_SIZE
	.align		4
.L_177:
        /*0040*/ 	.byte	0x03, 0x19
        /*0042*/ 	.short	0x0010


	//----- nvinfo : EIATTR_PARAM_CBANK
	.align		4
        /*0044*/ 	.byte	0x04, 0x0a
        /*0046*/ 	.short	(.L_179 - .L_178)
	.align		4
.L_178:
        /*0048*/ 	.word	index@(.nv.constant0._Z10lpf_KernelPfS_)
        /*004c*/ 	.short	0x0380
        /*004e*/ 	.short	0x0010


	//----- nvinfo : EIATTR_SW_WAR
	.align		4
.L_179:
        /*0050*/ 	.byte	0x04, 0x36
        /*0052*/ 	.short	(.L_181 - .L_180)
.L_180:
        /*0054*/ 	.word	0x00000008
.L_181:


//--------------------- .nv.info._Z16detection_KernelPfS_S_S_ --------------------------
	.section	.nv.info._Z16detection_KernelPfS_S_S_,"",@"SHT_CUDA_INFO"
	.sectionflags	@""
	.align	4


	//----- nvinfo : EIATTR_CUDA_API_VERSION
	.align		4
        /*0000*/ 	.byte	0x04, 0x37
        /*0002*/ 	.short	(.L_183 - .L_182)
.L_182:
        /*0004*/ 	.word	0x00000082


	//----- nvinfo : EIATTR_KPARAM_INFO
	.align		4
.L_183:
        /*0008*/ 	.byte	0x04, 0x17
        /*000a*/ 	.short	(.L_185 - .L_184)
.L_184:
        /*000c*/ 	.word	0x00000000
        /*0010*/ 	.short	0x0003
        /*0012*/ 	.short	0x0018
        /*0014*/ 	.byte	0x00, 0xf5, 0x21, 0x00


	//----- nvinfo : EIATTR_KPARAM_INFO
	.align		4
.L_185:
        /*0018*/ 	.byte	0x04, 0x17
        /*001a*/ 	.short	(.L_187 - .L_186)
.L_186:
        /*001c*/ 	.word	0x00000000
        /*0020*/ 	.short	0x0002
        /*0022*/ 	.short	0x0010
        /*0024*/ 	.byte	0x00, 0xf5, 0x21, 0x00


	//----- nvinfo : EIATTR_KPARAM_INFO
	.align		4
.L_187:
        /*0028*/ 	.byte	0x04, 0x17
        /*002a*/ 	.short	(.L_189 - .L_188)
.L_188:
        /*002c*/ 	.word	0x00000000
        /*0030*/ 	.short	0x0001
        /*0032*/ 	.short	0x0008
        /*0034*/ 	.byte	0x00, 0xf5, 0x21, 0x00


	//----- nvinfo : EIATTR_KPARAM_INFO
	.align		4
.L_189:
        /*0038*/ 	.byte	0x04, 0x17
        /*003a*/ 	.short	(.L_191 - .L_190)
.L_190:
        /*003c*/ 	.word	0x00000000
        /*0040*/ 	.short	0x0000
        /*0042*/ 	.short	0x0000
        /*0044*/ 	.byte	0x00, 0xf5, 0x21, 0x00


	//----- nvinfo : EIATTR_SPARSE_MMA_MASK
	.align		4
.L_191:
        /*0048*/ 	.byte	0x03, 0x50
        /*004a*/ 	.short	0x0000


	//----- nvinfo : EIATTR_MAXREG_COUNT
	.align		4
        /*004c*/ 	.byte	0x03, 0x1b
        /*004e*/ 	.short	0x00ff


	//----- nvinfo : EIATTR_MERCURY_ISA_VERSION
	.align		4
        /*0050*/ 	.byte	0x03, 0x5f
        /*0052*/ 	.short	0x0101


	//----- nvinfo : EIATTR_VRC_CTA_INIT_COUNT
	.align		4
        /*0054*/ 	.byte	0x02, 0x4a
	.zero		1
	.zero		1


	//----- nvinfo : EIATTR_EXIT_INSTR_OFFSETS
	.align		4
        /*0058*/ 	.byte	0x04, 0x1c
        /*005a*/ 	.short	(.L_193 - .L_192)


	//   ....[0]....
.L_192:
        /*005c*/ 	.word	0x00000930


	//----- nvinfo : EIATTR_CRS_STACK_SIZE
	.align		4
.L_193:
        /*0060*/ 	.byte	0x04, 0x1e
        /*0062*/ 	.short	(.L_195 - .L_194)
.L_194:
        /*0064*/ 	.word	0x00000000


	//----- nvinfo : EIATTR_CBANK_PARAM_SIZE
	.align		4
.L_195:
        /*0068*/ 	.byte	0x03, 0x19
        /*006a*/ 	.short	0x0020


	//----- nvinfo : EIATTR_PARAM_CBANK
	.align		4
        /*006c*/ 	.byte	0x04, 0x0a
        /*006e*/ 	.short	(.L_197 - .L_196)
	.align		4
.L_196:
        /*0070*/ 	.word	index@(.nv.constant0._Z16detection_KernelPfS_S_S_)
        /*0074*/ 	.short	0x0380
        /*0076*/ 	.short	0x0020


	//----- nvinfo : EIATTR_SW_WAR
	.align		4
.L_197:
        /*0078*/ 	.byte	0x04, 0x36
        /*007a*/ 	.short	(.L_199 - .L_198)
.L_198:
        /*007c*/ 	.word	0x00000008
.L_199:


//--------------------- .nv.info._Z31chebychev_highpass_filterKernelPfS_ --------------------------
	.section	.nv.info._Z31chebychev_highpass_filterKernelPfS_,"",@"SHT_CUDA_INFO"
	.sectionflags	@""
	.align	4


	//----- nvinfo : EIATTR_CUDA_API_VERSION
	.align		4
        /*0000*/ 	.byte	0x04, 0x37
        /*0002*/ 	.short	(.L_201 - .L_200)
.L_200:
        /*0004*/ 	.word	0x00000082


	//----- nvinfo : EIATTR_KPARAM_INFO
	.align		4
.L_201:
        /*0008*/ 	.byte	0x04, 0x17
        /*000a*/ 	.short	(.L_203 - .L_202)
.L_202:
        /*000c*/ 	.word	0x00000000
        /*0010*/ 	.short	0x0001
        /*0012*/ 	.short	0x0008
        /*0014*/ 	.byte	0x00, 0xf5, 0x21, 0x00


	//----- nvinfo : EIATTR_KPARAM_INFO
	.align		4
.L_203:
        /*0018*/ 	.byte	0x04, 0x17
        /*001a*/ 	.short	(.L_205 - .L_204)
.L_204:
        /*001c*/ 	.word	0x00000000
        /*0020*/ 	.short	0x0000
        /*0022*/ 	.short	0x0000
        /*0024*/ 	.byte	0x00, 0xf5, 0x21, 0x00


	//----- nvinfo : EIATTR_SPARSE_MMA_MASK
	.align		4
.L_205:
        /*0028*/ 	.byte	0x03, 0x50
        /*002a*/ 	.short	0x0000


	//----- nvinfo : EIATTR_MAXREG_COUNT
	.align		4
        /*002c*/ 	.byte	0x03, 0x1b
        /*002e*/ 	.short	0x00ff


	//----- nvinfo : EIATTR_MERCURY_ISA_VERSION
	.align		4
        /*0030*/ 	.byte	0x03, 0x5f
        /*0032*/ 	.short	0x0101


	//----- nvinfo : EIATTR_VRC_CTA_INIT_COUNT
	.align		4
        /*0034*/ 	.byte	0x02, 0x4a
	.zero		1
	.zero		1


	//----- nvinfo : EIATTR_EXIT_INSTR_OFFSETS
	.align		4
        /*0038*/ 	.byte	0x04, 0x1c
        /*003a*/ 	.short	(.L_207 - .L_206)


	//   ....[0]....
.L_206:
        /*003c*/ 	.word	0x000004f0


	//----- nvinfo : EIATTR_CBANK_PARAM_SIZE
	.align		4
.L_207:
        /*0040*/ 	.byte	0x03, 0x19
        /*0042*/ 	.short	0x0010


	//----- nvinfo : EIATTR_PARAM_CBANK
	.align		4
        /*0044*/ 	.byte	0x04, 0x0a
        /*0046*/ 	.short	(.L_209 - .L_208)
	.align		4
.L_208:
        /*0048*/ 	.word	index@(.nv.constant0._Z31chebychev_highpass_filterKernelPfS_)
        /*004c*/ 	.short	0x0380
        /*004e*/ 	.short	0x0010


	//----- nvinfo : EIATTR_SW_WAR
	.align		4
.L_209:
        /*0050*/ 	.byte	0x04, 0x36
        /*0052*/ 	.short	(.L_211 - .L_210)
.L_210:
        /*0054*/ 	.word	0x00000008
.L_211:


//--------------------- .nv.info._Z30chebychev_lowpass_filterKernelPfS_ --------------------------
	.section	.nv.info._Z30chebychev_lowpass_filterKernelPfS_,"",@"SHT_CUDA_INFO"
	.sectionflags	@""
	.align	4


	//----- nvinfo : EIATTR_CUDA_API_VERSION
	.align		4
        /*0000*/ 	.byte	0x04, 0x37
        /*0002*/ 	.short	(.L_213 - .L_212)
.L_212:
        /*0004*/ 	.word	0x00000082


	//----- nvinfo : EIATTR_KPARAM_INFO
	.align		4
.L_213:
        /*0008*/ 	.byte	0x04, 0x17
        /*000a*/ 	.short	(.L_215 - .L_214)
.L_214:
        /*000c*/ 	.word	0x00000000
        /*0010*/ 	.short	0x0001
        /*0012*/ 	.short	0x0008
        /*0014*/ 	.byte	0x00, 0xf5, 0x21, 0x00


	//----- nvinfo : EIATTR_KPARAM_INFO
	.align		4
.L_215:
        /*0018*/ 	.byte	0x04, 0x17
        /*001a*/ 	.short	(.L_217 - .L_216)
.L_216:
        /*001c*/ 	.word	0x00000000
        /*0020*/ 	.short	0x0000
        /*0022*/ 	.short	0x0000
        /*0024*/ 	.byte	0x00, 0xf5, 0x21, 0x00


	//----- nvinfo : EIATTR_SPARSE_MMA_MASK
	.align		4
.L_217:
        /*0028*/ 	.byte	0x03, 0x50
        /*002a*/ 	.short	0x0000


	//----- nvinfo : EIATTR_MAXREG_COUNT
	.align		4
        /*002c*/ 	.byte	0x03, 0x1b
        /*002e*/ 	.short	0x00ff


	//----- nvinfo : EIATTR_MERCURY_ISA_VERSION
	.align		4
        /*0030*/ 	.byte	0x03, 0x5f
        /*0032*/ 	.short	0x0101


	//----- nvinfo : EIATTR_VRC_CTA_INIT_COUNT
	.align		4
        /*0034*/ 	.byte	0x02, 0x4a
	.zero		1
	.zero		1


	//----- nvinfo : EIATTR_EXIT_INSTR_OFFSETS
	.align		4
        /*0038*/ 	.byte	0x04, 0x1c
        /*003a*/ 	.short	(.L_219 - .L_218)


	//   ....[0]....
.L_218:
        /*003c*/ 	.word	0x000004f0


	//----- nvinfo : EIATTR_CBANK_PARAM_SIZE
	.align		4
.L_219:
        /*0040*/ 	.byte	0x03, 0x19
        /*0042*/ 	.short	0x0010


	//----- nvinfo : EIATTR_PARAM_CBANK
	.align		4
        /*0044*/ 	.byte	0x04, 0x0a
        /*0046*/ 	.short	(.L_221 - .L_220)
	.align		4
.L_220:
        /*0048*/ 	.word	index@(.nv.constant0._Z30chebychev_lowpass_filterKernelPfS_)
        /*004c*/ 	.short	0x0380
        /*004e*/ 	.short	0x0010


	//----- nvinfo : EIATTR_SW_WAR
	.align		4
.L_221:
        /*0050*/ 	.byte	0x04, 0x36
        /*0052*/ 	.short	(.L_223 - .L_222)
.L_222:
        /*0054*/ 	.word	0x00000008
.L_223:


//--------------------- .nv.info._Z30ellaptic_highpass_filterKernelPfS_ --------------------------
	.section	.nv.info._Z30ellaptic_highpass_filterKernelPfS_,"",@"SHT_CUDA_INFO"
	.sectionflags	@""
	.align	4


	//----- nvinfo : EIATTR_CUDA_API_VERSION
	.align		4
        /*0000*/ 	.byte	0x04, 0x37
        /*0002*/ 	.short	(.L_225 - .L_224)
.L_224:
        /*0004*/ 	.word	0x00000082


	//----- nvinfo : EIATTR_KPARAM_INFO
	.align		4
.L_225:
        /*0008*/ 	.byte	0x04, 0x17
        /*000a*/ 	.short	(.L_227 - .L_226)
.L_226:
        /*000c*/ 	.word	0x00000000
        /*0010*/ 	.short	0x0001
        /*0012*/ 	.short	0x0008
        /*0014*/ 	.byte	0x00, 0xf5, 0x21, 0x00


	//----- nvinfo : EIATTR_KPARAM_INFO
	.align		4
.L_227:
        /*0018*/ 	.byte	0x04, 0x17
        /*001a*/ 	.short	(.L_229 - .L_228)
.L_228:
        /*001c*/ 	.word	0x00000000
        /*0020*/ 	.short	0x0000
        /*0022*/ 	.short	0x0000
        /*0024*/ 	.byte	0x00, 0xf5, 0x21, 0x00


	//----- nvinfo : EIATTR_SPARSE_MMA_MASK
	.align		4
.L_229:
        /*0028*/ 	.byte	0x03, 0x50
        /*002a*/ 	.short	0x0000


	//----- nvinfo : EIATTR_MAXREG_COUNT
	.align		4
        /*002c*/ 	.byte	0x03, 0x1b
        /*002e*/ 	.short	0x00ff


	//----- nvinfo : EIATTR_MERCURY_ISA_VERSION
	.align		4
        /*0030*/ 	.byte	0x03, 0x5f
        /*0032*/ 	.short	0x0101


	//----- nvinfo : EIATTR_VRC_CTA_INIT_COUNT
	.align		4
        /*0034*/ 	.byte	0x02, 0x4a
	.zero		1
	.zero		1


	//----- nvinfo : EIATTR_EXIT_INSTR_OFFSETS
	.align		4
        /*0038*/ 	.byte	0x04, 0x1c
        /*003a*/ 	.short	(.L_231 - .L_230)


	//   ....[0]....
.L_230:
        /*003c*/ 	.word	0x000004f0


	//----- nvinfo : EIATTR_CBANK_PARAM_SIZE
	.align		4
.L_231:
        /*0040*/ 	.byte	0x03, 0x19
        /*0042*/ 	.short	0x0010


	//----- nvinfo : EIATTR_PARAM_CBANK
	.align		4
        /*0044*/ 	.byte	0x04, 0x0a
        /*0046*/ 	.short	(.L_233 - .L_232)
	.align		4
.L_232:
        /*0048*/ 	.word	index@(.nv.constant0._Z30ellaptic_highpass_filterKernelPfS_)
        /*004c*/ 	.short	0x0380
        /*004e*/ 	.short	0x0010


	//----- nvinfo : EIATTR_SW_WAR
	.align		4
.L_233:
        /*0050*/ 	.byte	0x04, 0x36
        /*0052*/ 	.short	(.L_235 - .L_234)
.L_234:
        /*0054*/ 	.word	0x00000008
.L_235:


//--------------------- .nv.info._Z29ellaptic_lowpass_filterKernelPfS_ --------------------------
	.section	.nv.info._Z29ellaptic_lowpass_filterKernelPfS_,"",@"SHT_CUDA_INFO"
	.sectionflags	@""
	.align	4


	//----- nvinfo : EIATTR_CUDA_API_VERSION
	.align		4
        /*0000*/ 	.byte	0x04, 0x37
        /*0002*/ 	.short	(.L_237 - .L_236)
.L_236:
        /*0004*/ 	.word	0x00000082


	//----- nvinfo : EIATTR_KPARAM_INFO
	.align		4
.L_237:
        /*0008*/ 	.byte	0x04, 0x17
        /*000a*/ 	.short	(.L_239 - .L_238)
.L_238:
        /*000c*/ 	.word	0x00000000
        /*0010*/ 	.short	0x0001
        /*0012*/ 	.short	0x0008
        /*0014*/ 	.byte	0x00, 0xf5, 0x21, 0x00


	//----- nvinfo : EIATTR_KPARAM_INFO
	.align		4
.L_239:
        /*0018*/ 	.byte	0x04, 0x17
        /*001a*/ 	.short	(.L_241 - .L_240)
.L_240:
        /*001c*/ 	.word	0x00000000
        /*0020*/ 	.short	0x0000
        /*0022*/ 	.short	0x0000
        /*0024*/ 	.byte	0x00, 0xf5, 0x21, 0x00


	//----- nvinfo : EIATTR_SPARSE_MMA_MASK
	.align		4
.L_241:
        /*0028*/ 	.byte	0x03, 0x50
        /*002a*/ 	.short	0x0000


	//----- nvinfo : EIATTR_MAXREG_COUNT
	.align		4
        /*002c*/ 	.byte	0x03, 0x1b
        /*002e*/ 	.short	0x00ff


	//----- nvinfo : EIATTR_MERCURY_ISA_VERSION
	.align		4
        /*0030*/ 	.byte	0x03, 0x5f
        /*0032*/ 	.short	0x0101


	//----- nvinfo : EIATTR_VRC_CTA_INIT_COUNT
	.align		4
        /*0034*/ 	.byte	0x02, 0x4a
	.zero		1
	.zero		1


	//----- nvinfo : EIATTR_EXIT_INSTR_OFFSETS
	.align		4
        /*0038*/ 	.byte	0x04, 0x1c
        /*003a*/ 	.short	(.L_243 - .L_242)


	//   ....[0]....
.L_242:
        /*003c*/ 	.word	0x000004f0


	//----- nvinfo : EIATTR_CBANK_PARAM_SIZE
	.align		4
.L_243:
        /*0040*/ 	.byte	0x03, 0x19
        /*0042*/ 	.short	0x0010


	//----- nvinfo : EIATTR_PARAM_CBANK
	.align		4
        /*0044*/ 	.byte	0x04, 0x0a
        /*0046*/ 	.short	(.L_245 - .L_244)
	.align		4
.L_244:
        /*0048*/ 	.word	index@(.nv.constant0._Z29ellaptic_lowpass_filterKernelPfS_)
        /*004c*/ 	.short	0x0380
        /*004e*/ 	.short	0x0010


	//----- nvinfo : EIATTR_SW_WAR
	.align		4
.L_245:
        /*0050*/ 	.byte	0x04, 0x36
        /*0052*/ 	.short	(.L_247 - .L_246)
.L_246:
        /*0054*/ 	.word	0x00000008
.L_247:


//--------------------- .nv.info._Z24bw_highpass_filterKernelPfS_ --------------------------
	.section	.nv.info._Z24bw_highpass_filterKernelPfS_,"",@"SHT_CUDA_INFO"
	.sectionflags	@""
	.align	4


	//----- nvinfo : EIATTR_CUDA_API_VERSION
	.align		4
        /*0000*/ 	.byte	0x04, 0x37
        /*0002*/ 	.short	(.L_249 - .L_248)
.L_248:
        /*0004*/ 	.word	0x00000082


	//----- nvinfo : EIATTR_KPARAM_INFO
	.align		4
.L_249:
        /*0008*/ 	.byte	0x04, 0x17
        /*000a*/ 	.short	(.L_251 - .L_250)
.L_250:
        /*000c*/ 	.word	0x00000000
        /*0010*/ 	.short	0x0001
        /*0012*/ 	.short	0x0008
        /*0014*/ 	.byte	0x00, 0xf5, 0x21, 0x00


	//----- nvinfo : EIATTR_KPARAM_INFO
	.align		4
.L_251:
        /*0018*/ 	.byte	0x04, 0x17
        /*001a*/ 	.short	(.L_253 - .L_252)
.L_252:
        /*001c*/ 	.word	0x00000000
        /*0020*/ 	.short	0x0000
        /*0022*/ 	.short	0x0000
        /*0024*/ 	.byte	0x00, 0xf5, 0x21, 0x00


	//----- nvinfo : EIATTR_SPARSE_MMA_MASK
	.align		4
.L_253:
        /*0028*/ 	.byte	0x03, 0x50
        /*002a*/ 	.short	0x0000


	//----- nvinfo : EIATTR_MAXREG_COUNT
	.align		4
        /*002c*/ 	.byte	0x03, 0x1b
        /*002e*/ 	.short	0x00ff


	//----- nvinfo : EIATTR_MERCURY_ISA_VERSION
	.align		4
        /*0030*/ 	.byte	0x03, 0x5f
        /*0032*/ 	.short	0x0101


	//----- nvinfo : EIATTR_VRC_CTA_INIT_COUNT
	.align		4
        /*0034*/ 	.byte	0x02, 0x4a
	.zero		1
	.zero		1


	//----- nvinfo : EIATTR_EXIT_INSTR_OFFSETS
	.align		4
        /*0038*/ 	.byte	0x04, 0x1c
        /*003a*/ 	.short	(.L_255 - .L_254)


	//   ....[0]....
.L_254:
        /*003c*/ 	.word	0x000004f0


	//----- nvinfo : EIATTR_CBANK_PARAM_SIZE
	.align		4
.L_255:
        /*0040*/ 	.byte	0x03, 0x19
        /*0042*/ 	.short	0x0010


	//----- nvinfo : EIATTR_PARAM_CBANK
	.align		4
        /*0044*/ 	.byte	0x04, 0x0a
        /*0046*/ 	.short	(.L_257 - .L_256)
	.align		4
.L_256:
        /*0048*/ 	.word	index@(.nv.constant0._Z24bw_highpass_filterKernelPfS_)
        /*004c*/ 	.short	0x0380
        /*004e*/ 	.short	0x0010


	//----- nvinfo : EIATTR_SW_WAR
	.align		4
.L_257:
        /*0050*/ 	.byte	0x04, 0x36
        /*0052*/ 	.short	(.L_259 - .L_258)
.L_258:
        /*0054*/ 	.word	0x00000008
.L_259:


//--------------------- .nv.info._Z23bw_lowpass_filterKernelPfS_ --------------------------
	.section	.nv.info._Z23bw_lowpass_filterKernelPfS_,"",@"SHT_CUDA_INFO"
	.sectionflags	@""
	.align	4


	//----- nvinfo : EIATTR_CUDA_API_VERSION
	.align		4
        /*0000*/ 	.byte	0x04, 0x37
        /*0002*/ 	.short	(.L_261 - .L_260)
.L_260:
        /*0004*/ 	.word	0x00000082


	//----- nvinfo : EIATTR_KPARAM_INFO
	.align		4
.L_261:
        /*0008*/ 	.byte	0x04, 0x17
        /*000a*/ 	.short	(.L_263 - .L_262)
.L_262:
        /*000c*/ 	.word	0x00000000
        /*0010*/ 	.short	0x0001
        /*0012*/ 	.short	0x0008
        /*0014*/ 	.byte	0x00, 0xf5, 0x21, 0x00


	//----- nvinfo : EIATTR_KPARAM_INFO
	.align		4
.L_263:
        /*0018*/ 	.byte	0x04, 0x17
        /*001a*/ 	.short	(.L_265 - .L_264)
.L_264:
        /*001c*/ 	.word	0x00000000
        /*0020*/ 	.short	0x0000
        /*0022*/ 	.short	0x0000
        /*0024*/ 	.byte	0x00, 0xf5, 0x21, 0x00


	//----- nvinfo : EIATTR_SPARSE_MMA_MASK
	.align		4
.L_265:
        /*0028*/ 	.byte	0x03, 0x50
        /*002a*/ 	.short	0x0000


	//----- nvinfo : EIATTR_MAXREG_COUNT
	.align		4
        /*002c*/ 	.byte	0x03, 0x1b
        /*002e*/ 	.short	0x00ff


	//----- nvinfo : EIATTR_MERCURY_ISA_VERSION
	.align		4
        /*0030*/ 	.byte	0x03, 0x5f
        /*0032*/ 	.short	0x0101


	//----- nvinfo : EIATTR_VRC_CTA_INIT_COUNT
	.align		4
        /*0034*/ 	.byte	0x02, 0x4a
	.zero		1
	.zero		1


	//----- nvinfo : EIATTR_EXIT_INSTR_OFFSETS
	.align		4
        /*0038*/ 	.byte	0x04, 0x1c
        /*003a*/ 	.short	(.L_267 - .L_266)


	//   ....[0]....
.L_266:
        /*003c*/ 	.word	0x000004f0


	//----- nvinfo : EIATTR_CBANK_PARAM_SIZE
	.align		4
.L_267:
        /*0040*/ 	.byte	0x03, 0x19
        /*0042*/ 	.short	0x0010


	//----- nvinfo : EIATTR_PARAM_CBANK
	.align		4
        /*0044*/ 	.byte	0x04, 0x0a
        /*0046*/ 	.short	(.L_269 - .L_268)
	.align		4
.L_268:
        /*0048*/ 	.word	index@(.nv.constant0._Z23bw_lowpass_filterKernelPfS_)
        /*004c*/ 	.short	0x0380
        /*004e*/ 	.short	0x0010


	//----- nvinfo : EIATTR_SW_WAR
	.align		4
.L_269:
        /*0050*/ 	.byte	0x04, 0x36
        /*0052*/ 	.short	(.L_271 - .L_270)
.L_270:
        /*0054*/ 	.word	0x00000008
.L_271:


//--------------------- .nv.callgraph             --------------------------
	.section	.nv.callgraph,"",@"SHT_CUDA_CALLGRAPH"
	.align	4
	.sectionentsize	8
	.align		4
        /*0000*/ 	.word	0x00000000
	.align		4
        /*0004*/ 	.word	0xffffffff
	.align		4
        /*0008*/ 	.word	0x00000000
	.align		4
        /*000c*/ 	.word	0xfffffffe
	.align		4
        /*0010*/ 	.word	0x00000000
	.align		4
        /*0014*/ 	.word	0xfffffffd
	.align		4
        /*0018*/ 	.word	0x00000000
	.align		4
        /*001c*/ 	.word	0xfffffffc


//--------------------- .text._Z20interpolation_kernalP11PixelDefinePfS0_S1_Ph --------------------------
	.section	.text._Z20interpolation_kernalP11PixelDefinePfS0_S1_Ph,"ax",@progbits
	.align	128
        .global         _Z20interpolation_kernalP11PixelDefinePfS0_S1_Ph
        .type           _Z20interpolation_kernalP11PixelDefinePfS0_S1_Ph,@function
        .size           _Z20interpolation_kernalP11PixelDefinePfS0_S1_Ph,(.L_x_147 - _Z20interpolation_kernalP11PixelDefinePfS0_S1_Ph)
        .other          _Z20interpolation_kernalP11PixelDefinePfS0_S1_Ph,@"STO_CUDA_ENTRY STV_DEFAULT"
_Z20interpolation_kernalP11PixelDefinePfS0_S1_Ph:
.text._Z20interpolation_kernalP11PixelDefinePfS0_S1_Ph:
[----:B------:R-:W-:Y:S01]  /*0000*/  LDC R1, c[0x0][0x37c] ;  /* 0x0000df00ff017b82 */ /* 0x000fe20000000800 */
[----:B------:R-:W0:Y:S07]  /*0010*/  S2R R0, SR_TID.Y ;  /* 0x0000000000007919 */ /* 0x000e2e0000002200 */
[----:B------:R-:W0:Y:S01]  /*0020*/  LDC.64 R2, c[0x0][0x380] ;  /* 0x0000e000ff027b82 */ /* 0x000e220000000a00 */
[----:B------:R-:W-:Y:S01]  /*0030*/  IMAD.MOV.U32 R10, RZ, RZ, RZ ;  /* 0x000000ffff0a7224 */ /* 0x000fe200078e00ff */
[----:B------:R-:W1:Y:S01]  /*0040*/  LDCU.64 UR4, c[0x0][0x358] ;  /* 0x00006b00ff0477ac */ /* 0x000e620008000a00 */
[----:B------:R-:W2:Y:S01]  /*0050*/  LDCU.64 UR6, c[0x0][0x3a0] ;  /* 0x00007400ff0677ac */ /* 0x000ea20008000a00 */
[----:B------:R-:W3:Y:S01]  /*0060*/  LDCU.128 UR8, c[0x0][0x380] ;  /* 0x00007000ff0877ac */ /* 0x000ee20008000c00 */
[----:B0-----:R-:W-:-:S03]  /*0070*/  IMAD.WIDE.U32 R2, R0, 0x20, R2 ;  /* 0x0000002000027825 */ /* 0x001fc600078e0002 */
[----:B------:R-:W-:-:S05]  /*0080*/  IADD3 R2, P0, PT, R2, 0x4000, RZ ;  /* 0x0000400002027810 */ /* 0x000fca0007f1e0ff */
[----:B-123--:R-:W-:-:S08]  /*0090*/  IMAD.X R3, RZ, RZ, R3, P0 ;  /* 0x000000ffff037224 */ /* 0x00efd000000e0603 */
.L_x_8:
[C---:B------:R-:W-:Y:S01]  /*00a0*/  ISETP.GT.U32.AND P3, PT, R0.reuse, 0x2a634, PT ;  /* 0x0002a6340000780c */ /* 0x040fe20003f64070 */
[----:B------:R-:W-:Y:S01]  /*00b0*/  BSSY.RECONVERGENT B0, `(.L_x_0) ;  /* 0x000001d000007945 */ /* 0x000fe20003800200 */
[C---:B------:R-:W-:Y:S02]  /*00c0*/  ISETP.GT.U32.AND P0, PT, R0.reuse, 0x2a534, PT ;  /* 0x0002a5340000780c */ /* 0x040fe40003f04070 */
[----:B------:R-:W-:Y:S02]  /*00d0*/  ISETP.GT.U32.AND P1, PT, R0, 0x2a434, PT ;  /* 0x0002a4340000780c */ /* 0x000fe40003f24070 */
[----:B------:R-:W-:-:S07]  /*00e0*/  ISETP.NE.AND P2, PT, R10, 0x2a4, PT ;  /* 0x000002a40a00780c */ /* 0x000fce0003f45270 */
[----:B0123--:R-:W-:Y:S06]  /*00f0*/  @P3 BRA `(.L_x_1) ;  /* 0x0000000000603947 */ /* 0x00ffec0003800000 */
[----:B------:R-:W2:Y:S02]  /*0100*/  LDG.E.64 R16, desc[UR4][R2.64+-0x4000] ;  /* 0xffc0000402107981 */ /* 0x000ea4000c1e1b00 */
[----:B--2---:R-:W-:-:S04]  /*0110*/  LEA R8, P3, R16, UR8, 0x5 ;  /* 0x0000000810087c11 */ /* 0x004fc8000f8628ff */
[----:B------:R-:W-:-:S05]  /*0120*/  LEA.HI.X R9, R16, UR9, R17, 0x5, P3 ;  /* 0x0000000910097c11 */ /* 0x000fca00098f2c11 */
[----:B------:R-:W2:Y:S01]  /*0130*/  LDG.E.64 R4, desc[UR4][R8.64+0x8] ;  /* 0x0000080408047981 */ /* 0x000ea2000c1e1b00 */
[----:B------:R-:W-:-:S03]  /*0140*/  IMAD.MOV.U32 R7, RZ, RZ, RZ ;  /* 0x000000ffff077224 */ /* 0x000fc600078e00ff */
[----:B------:R-:W3:Y:S01]  /*0150*/  LDG.E R18, desc[UR4][R8.64+0x18] ;  /* 0x0000180408127981 */ /* 0x000ee2000c1e1900 */
[C---:B--2---:R-:W-:Y:S02]  /*0160*/  PRMT R6, R4.reuse, 0x7732, RZ ;  /* 0x0000773204067816 */ /* 0x044fe400000000ff */
[----:B------:R-:W-:-:S05]  /*0170*/  LOP3.LUT R11, R4, 0xffff, RZ, 0xc0, !PT ;  /* 0x0000ffff040b7812 */ /* 0x000fca00078ec0ff */
[----:B------:R-:W-:-:S03]  /*0180*/  IMAD.WIDE.U32 R6, R11, 0x200, R6 ;  /* 0x000002000b067825 */ /* 0x000fc600078e0006 */
[----:B------:R-:W-:-:S04]  /*0190*/  LEA R12, P3, R6, UR10, 0x2 ;  /* 0x0000000a060c7c11 */ /* 0x000fc8000f8610ff */
[----:B------:R-:W-:Y:S02]  /*01a0*/  LEA.HI.X R13, R6, UR11, R7, 0x2, P3 ;  /* 0x0000000b060d7c11 */ /* 0x000fe400098f1407 */
[----:B------:R-:W2:Y:S04]  /*01b0*/  LDG.E.64 R6, desc[UR4][R8.64+0x10] ;  /* 0x0000100408067981 */ /* 0x000ea8000c1e1b00 */
[----:B------:R-:W2:Y:S04]  /*01c0*/  LDG.E R11, desc[UR4][R12.64+0x800] ;  /* 0x000800040c0b7981 */ /* 0x000ea8000c1e1900 */
[----:B------:R-:W4:Y:S04]  /*01d0*/  LDG.E R4, desc[UR4][R12.64] ;  /* 0x000000040c047981 */ /* 0x000f28000c1e1900 */
[----:B------:R-:W5:Y:S04]  /*01e0*/  LDG.E R14, desc[UR4][R12.64+0x4] ;  /* 0x000004040c0e7981 */ /* 0x000f68000c1e1900 */
[----:B------:R-:W3:Y:S01]  /*01f0*/  LDG.E R15, desc[UR4][R12.64+0x804] ;  /* 0x000804040c0f7981 */ /* 0x000ee2000c1e1900 */
[----:B--2---:R-:W-:-:S04]  /*0200*/  FMUL R11, R11, R6 ;  /* 0x000000060b0b7220 */ /* 0x004fc80000400000 */
[----:B----4-:R-:W-:-:S04]  /*0210*/  FFMA R5, R4, R5, R11 ;  /* 0x0000000504057223 */ /* 0x010fc8000000000b */
[----:B-----5:R-:W-:-:S04]  /*0220*/  FFMA R14, R14, R7, R5 ;  /* 0x000000070e0e7223 */ /* 0x020fc80000000005 */
[----:B---3--:R-:W-:-:S04]  /*0230*/  FFMA R14, R15, R18, R14 ;  /* 0x000000120f0e7223 */ /* 0x008fc8000000000e */
[----:B------:R-:W0:Y:S01]  /*0240*/  F2I.U32.TRUNC.NTZ R7, R14 ;  /* 0x0000000e00077305 */ /* 0x000e22000020f000 */
[----:B------:R-:W-:-:S04]  /*0250*/  IADD3 R4, P3, PT, R16, UR6, RZ ;  /* 0x0000000610047c10 */ /* 0x000fc8000ff7e0ff */
[----:B------:R-:W-:-:S05]  /*0260*/  IADD3.X R5, PT, PT, R17, UR7, RZ, P3, !PT ;  /* 0x0000000711057c10 */ /* 0x000fca0009ffe4ff */
[----:B0-----:R0:W-:Y:S04]  /*0270*/  STG.E.U8 desc[UR4][R4.64], R7 ;  /* 0x0000000704007986 */ /* 0x0011e8000c101104 */
.L_x_1:
[----:B------:R-:W-:Y:S05]  /*0280*/  BSYNC.RECONVERGENT B0 ;  /* 0x0000000000007941 */ /* 0x000fea0003800200 */
.L_x_0:
[----:B------:R-:W-:Y:S04]  /*0290*/  BSSY.RECONVERGENT B0, `(.L_x_2) ;  /* 0x000001a000007945 */ /* 0x000fe80003800200 */
[----:B------:R-:W-:Y:S05]  /*02a0*/  @P0 BRA `(.L_x_3) ;  /* 0x0000000000600947 */ /* 0x000fea0003800000 */
[----:B------:R-:W2:Y:S02]  /*02b0*/  LDG.E.64 R16, desc[UR4][R2.64+-0x2000] ;  /* 0xffe0000402107981 */ /* 0x000ea4000c1e1b00 */
[----:B--2---:R-:W-:-:S04]  /*02c0*/  LEA R8, P0, R16, UR8, 0x5 ;  /* 0x0000000810087c11 */ /* 0x004fc8000f8028ff */
[----:B------:R-:W-:-:S05]  /*02d0*/  LEA.HI.X R9, R16, UR9, R17, 0x5, P0 ;  /* 0x0000000910097c11 */ /* 0x000fca00080f2c11 */
[----:B0-----:R-:W2:Y:S01]  /*02e0*/  LDG.E.64 R4, desc[UR4][R8.64+0x8] ;  /* 0x0000080408047981 */ /* 0x001ea2000c1e1b00 */
        /* <DEDUP_REMOVED lines=20> */
.L_x_3:
[----:B------:R-:W-:Y:S05]  /*0430*/  BSYNC.RECONVERGENT B0 ;  /* 0x0000000000007941 */ /* 0x000fea0003800200 */
.L_x_2:
[----:B------:R-:W-:Y:S04]  /*0440*/  BSSY.RECONVERGENT B0, `(.L_x_4) ;  /* 0x000001a000007945 */ /* 0x000fe80003800200 */
[----:B------:R-:W-:Y:S05]  /*0450*/  @P1 BRA `(.L_x_5) ;  /* 0x0000000000601947 */ /* 0x000fea0003800000 */
[----:B------:R-:W2:Y:S02]  /*0460*/  LDG.E.64 R16, desc[UR4][R2.64] ;  /* 0x0000000402107981 */ /* 0x000ea4000c1e1b00 */
[----:B--2---:R-:W-:-:S04]  /*0470*/  LEA R8, P0, R16, UR8, 0x5 ;  /* 0x0000000810087c11 */ /* 0x004fc8000f8028ff */
[----:B------:R-:W-:-:S05]  /*0480*/  LEA.HI.X R9, R16, UR9, R17, 0x5, P0 ;  /* 0x0000000910097c11 */ /* 0x000fca00080f2c11 */
[----:B01----:R-:W2:Y:S01]  /*0490*/  LDG.E.64 R4, desc[UR4][R8.64+0x8] ;  /* 0x0000080408047981 */ /* 0x003ea2000c1e1b00 */
        /* <DEDUP_REMOVED lines=20> */
.L_x_5:
[----:B------:R-:W-:Y:S05]  /*05e0*/  BSYNC.RECONVERGENT B0 ;  /* 0x0000000000007941 */ /* 0x000fea0003800200 */
.L_x_4:
[----:B------:R-:W-:Y:S05]  /*05f0*/  @!P2 EXIT ;  /* 0x000000000000a94d */ /* 0x000fea0003800000 */
[----:B------:R-:W-:Y:S01]  /*0600*/  ISETP.GT.U32.AND P0, PT, R0, 0x2a334, PT ;  /* 0x0002a3340000780c */ /* 0x000fe20003f04070 */
[----:B------:R-:W-:-:S12]  /*0610*/  BSSY.RECONVERGENT B0, `(.L_x_6) ;  /* 0x000001a000007945 */ /* 0x000fd80003800200 */
[----:B------:R-:W-:Y:S05]  /*0620*/  @P0 BRA `(.L_x_7) ;  /* 0x0000000000600947 */ /* 0x000fea0003800000 */
[----:B------:R-:W3:Y:S02]  /*0630*/  LDG.E.64 R16, desc[UR4][R2.64+0x2000] ;  /* 0x0020000402107981 */ /* 0x000ee4000c1e1b00 */
[----:B---3--:R-:W-:-:S04]  /*0640*/  LEA R8, P0, R16, UR8, 0x5 ;  /* 0x0000000810087c11 */ /* 0x008fc8000f8028ff */
[----:B------:R-:W-:-:S05]  /*0650*/  LEA.HI.X R9, R16, UR9, R17, 0x5, P0 ;  /* 0x0000000910097c11 */ /* 0x000fca00080f2c11 */
[----:B012---:R-:W2:Y:S01]  /*0660*/  LDG.E.64 R4, desc[UR4][R8.64+0x8] ;  /* 0x0000080408047981 */ /* 0x007ea2000c1e1b00 */
        /* <DEDUP_REMOVED lines=20> */
.L_x_7:
[----:B------:R-:W-:Y:S05]  /*07b0*/  BSYNC.RECONVERGENT B0 ;  /* 0x0000000000007941 */ /* 0x000fea0003800200 */
.L_x_6:
[----:B------:R-:W-:Y:S01]  /*07c0*/  IADD3 R2, P0, PT, R2, 0x8000, RZ ;  /* 0x0000800002027810 */ /* 0x000fe20007f1e0ff */
[----:B------:R-:W-:Y:S02]  /*07d0*/  VIADD R10, R10, 0x4 ;  /* 0x000000040a0a7836 */ /* 0x000fe40000000000 */
[----:B------:R-:W-:Y:S02]  /*07e0*/  VIADD R0, R0, 0x400 ;  /* 0x0000040000007836 */ /* 0x000fe40000000000 */
[----:B------:R-:W-:Y:S01]  /*07f0*/  IMAD.X R3, RZ, RZ, R3, P0 ;  /* 0x000000ffff037224 */ /* 0x000fe200000e0603 */
[----:B------:R-:W-:Y:S07]  /*0800*/  BRA `(.L_x_8) ;  /* 0xfffffff800247947 */ /* 0x000fee000383ffff */
.L_x_9:
[----:B------:R-:W-:-:S00]  /*0810*/  BRA `(.L_x_9) ;  /* 0xfffffffc00fc7947 */ /* 0x000fc0000383ffff */
[----:B------:R-:W-:-:S00]  /*0820*/  NOP ;  /* 0x0000000000007918 */ /* 0x000fc00000000000 */
        /* <DEDUP_REMOVED lines=13> */
.L_x_147:


//--------------------- .text._Z14dynamic_KernelPfS_PiS_S_ --------------------------
	.section	.text._Z14dynamic_KernelPfS_PiS_S_,"ax",@progbits
	.align	128
        .global         _Z14dynamic_KernelPfS_PiS_S_
        .type           _Z14dynamic_KernelPfS_PiS_S_,@function
        .size           _Z14dynamic_KernelPfS_PiS_S_,(.L_x_142 - _Z14dynamic_KernelPfS_PiS_S_)
        .other          _Z14dynamic_KernelPfS_PiS_S_,@"STO_CUDA_ENTRY STV_DEFAULT"
_Z14dynamic_KernelPfS_PiS_S_:
.text._Z14dynamic_KernelPfS_PiS_S_:
[----:B------:R-:W-:Y:S08]  /*0000*/  LDC R1, c[0x0][0x37c] ;  /* 0x0000df00ff017b82 */ /* 0x000ff00000000800 */
[----:B------:R-:W0:Y:S01]  /*0010*/  LDC.64 R2, c[0x0][0x390] ;  /* 0x0000e400ff027b82 */ /* 0x000e220000000a00 */
[----:B------:R-:W0:Y:S02]  /*0020*/  LDCU.64 UR6, c[0x0][0x358] ;  /* 0x00006b00ff0677ac */ /* 0x000e240008000a00 */
[----:B0-----:R-:W2:Y:S01]  /*0030*/  LDG.E R9, desc[UR6][R2.64] ;  /* 0x0000000602097981 */ /* 0x001ea2000c1e1900 */
[----:B------:R-:W-:-:S02]  /*0040*/  IMAD.MOV.U32 R5, RZ, RZ, 0x3d4ccccd ;  /* 0x3d4ccccdff057424 */ /* 0x000fc400078e00ff */
[----:B------:R-:W-:-:S04]  /*0050*/  IMAD.MOV.U32 R4, RZ, RZ, 0x41a00000 ;  /* 0x41a00000ff047424 */ /* 0x000fc800078e00ff */
[----:B------:R-:W-:-:S04]  /*0060*/  FFMA R4, R5, -R4, 1 ;  /* 0x3f80000005047423 */ /* 0x000fc80000000804 */
[----:B------:R-:W-:Y:S01]  /*0070*/  FFMA R5, R4, R5, 0.050000000745058059692 ;  /* 0x3d4ccccd04057423 */ /* 0x000fe20000000005 */
[----:B--2---:R-:W-:-:S04]  /*0080*/  IADD3 R0, PT, PT, -R9, 0x96, RZ ;  /* 0x0000009609007810 */ /* 0x004fc80007ffe1ff */
[----:B------:R-:W-:-:S04]  /*0090*/  I2FP.F32.S32 R0, R0 ;  /* 0x0000000000007245 */ /* 0x000fc80000201400 */
[----:B------:R-:W0:Y:S01]  /*00a0*/  FCHK P0, R0, 20 ;  /* 0x41a0000000007902 */ /* 0x000e220000000000 */
[----:B------:R-:W-:-:S04]  /*00b0*/  FFMA R4, R0, R5, RZ ;  /* 0x0000000500047223 */ /* 0x000fc800000000ff */
[----:B------:R-:W-:-:S04]  /*00c0*/  FFMA R6, R4, -20, R0 ;  /* 0xc1a0000004067823 */ /* 0x000fc80000000000 */
[----:B------:R-:W-:Y:S01]  /*00d0*/  FFMA R4, R5, R6, R4 ;  /* 0x0000000605047223 */ /* 0x000fe20000000004 */
[----:B0-----:R-:W-:Y:S06]  /*00e0*/  @!P0 BRA `(.L_x_10) ;  /* 0x0000000000148947 */ /* 0x001fec0003800000 */
[----:B------:R-:W-:Y:S01]  /*00f0*/  IMAD.MOV.U32 R2, RZ, RZ, R0 ;  /* 0x000000ffff027224 */ /* 0x000fe200078e0000 */
[----:B------:R-:W-:Y:S01]  /*0100*/  MOV R10, 0x130 ;  /* 0x00000130000a7802 */ /* 0x000fe20000000f00 */
[----:B------:R-:W-:-:S07]  /*0110*/  IMAD.MOV.U32 R3, RZ, RZ, 0x41a00000 ;  /* 0x41a00000ff037424 */ /* 0x000fce00078e00ff */
[----:B------:R-:W-:Y:S05]  /*0120*/  CALL.REL.NOINC `($__internal_0_$__cuda_sm3x_div_rn_noftz_f32_slowpath) ;  /* 0x0000001c00c47944 */ /* 0x000fea0003c00000 */
[----:B------:R-:W-:-:S07]  /*0130*/  IMAD.MOV.U32 R4, RZ, RZ, R13 ;  /* 0x000000ffff047224 */ /* 0x000fce00078e000d */
.L_x_10:
[----:B------:R-:W-:Y:S01]  /*0140*/  IMAD.MOV.U32 R6, RZ, RZ, 0x30e38e39 ;  /* 0x30e38e39ff067424 */ /* 0x000fe200078e00ff */
[----:B------:R-:W0:Y:S01]  /*0150*/  S2R R2, SR_TID.Y ;  /* 0x0000000000027919 */ /* 0x000e220000002200 */
[----:B------:R-:W-:Y:S01]  /*0160*/  IMAD.MOV.U32 R3, RZ, RZ, 0x3fb8aa3b ;  /* 0x3fb8aa3bff037424 */ /* 0x000fe200078e00ff */
[----:B------:R-:W-:Y:S01]  /*0170*/  FSETP.NEU.AND P0, PT, R4, RZ, PT ;  /* 0x000000ff0400720b */ /* 0x000fe20003f0d000 */
[----:B------:R-:W-:Y:S01]  /*0180*/  IMAD.MOV.U32 R10, RZ, RZ, 0x3e638e39 ;  /* 0x3e638e39ff0a7424 */ /* 0x000fe200078e00ff */
[----:B------:R-:W-:Y:S01]  /*0190*/  BSSY.RECONVERGENT B0, `(.L_x_11) ;  /* 0x0000023000007945 */ /* 0x000fe20003800200 */
[----:B------:R-:W-:Y:S01]  /*01a0*/  FFMA R3, -R6, R3, 5.5370556140132975997e-08 ;  /* 0x336dd09206037423 */ /* 0x000fe20000000103 */
[----:B------:R-:W-:-:S03]  /*01b0*/  IMAD.MOV.U32 R8, RZ, RZ, 0x3f800000 ;  /* 0x3f800000ff087424 */ /* 0x000fc600078e00ff */
[----:B------:R-:W-:-:S04]  /*01c0*/  FFMA R3, R10, 1.9251366722983220825e-08, R3 ;  /* 0x32a55e340a037823 */ /* 0x000fc80000000003 */
[----:B------:R-:W-:-:S04]  /*01d0*/  FFMA R3, -R6, 0.017944158986210823059, R3 ;  /* 0x3c92ffa106037823 */ /* 0x000fc80000000103 */
[----:B------:R-:W-:-:S04]  /*01e0*/  FFMA R10, R10, 0.0059813861735165119171, R3 ;  /* 0x3bc3ff810a0a7823 */ /* 0x000fc80000000003 */
[----:B------:R-:W-:-:S04]  /*01f0*/  FADD R3, R10, 3.3205988407135009766 ;  /* 0x405484b10a037421 */ /* 0x000fc80000000000 */
[----:B------:R-:W-:-:S04]  /*0200*/  FADD R5, R3, -3.3205988407135009766 ;  /* 0xc05484b103057421 */ /* 0x000fc80000000000 */
[----:B------:R-:W-:Y:S01]  /*0210*/  FADD R10, R10, -R5 ;  /* 0x800000050a0a7221 */ /* 0x000fe20000000000 */
[----:B------:R-:W-:Y:S06]  /*0220*/  @!P0 BRA `(.L_x_12) ;  /* 0x0000000000648947 */ /* 0x000fec0003800000 */
[CC--:B------:R-:W-:Y:S01]  /*0230*/  FMUL R6, R3.reuse, R4.reuse ;  /* 0x0000000403067220 */ /* 0x0c0fe20000400000 */
[----:B------:R-:W-:Y:S01]  /*0240*/  IMAD.MOV.U32 R12, RZ, RZ, 0x391fcb8e ;  /* 0x391fcb8eff0c7424 */ /* 0x000fe200078e00ff */
[-C--:B------:R-:W-:Y:S02]  /*0250*/  FSETP.NAN.AND P2, PT, |R4|, |R4|.reuse, PT ;  /* 0x400000040400720b */ /* 0x080fe40003f48200 */
[----:B------:R-:W1:Y:S01]  /*0260*/  FRND R5, R6 ;  /* 0x0000000600057307 */ /* 0x000e620000201000 */
[----:B------:R-:W-:Y:S01]  /*0270*/  FFMA R7, R3, R4, -R6 ;  /* 0x0000000403077223 */ /* 0x000fe20000000806 */
[----:B------:R-:W-:-:S03]  /*0280*/  FSETP.GT.AND P0, PT, |R6|, 152, PT ;  /* 0x431800000600780b */ /* 0x000fc60003f04200 */
[----:B------:R-:W-:Y:S01]  /*0290*/  FFMA R8, R10, R4, R7 ;  /* 0x000000040a087223 */ /* 0x000fe20000000007 */
[----:B-1----:R-:W-:Y:S01]  /*02a0*/  FADD R7, R6, -R5 ;  /* 0x8000000506077221 */ /* 0x002fe20000000000 */
[----:B------:R-:W-:-:S03]  /*02b0*/  FSETP.GT.AND P1, PT, R5, RZ, PT ;  /* 0x000000ff0500720b */ /* 0x000fc60003f24000 */
[----:B------:R-:W-:Y:S01]  /*02c0*/  FADD R7, R7, R8 ;  /* 0x0000000807077221 */ /* 0x000fe20000000000 */
[----:B------:R-:W-:Y:S02]  /*02d0*/  SEL R5, RZ, 0x83000000, P1 ;  /* 0x83000000ff057807 */ /* 0x000fe40000800000 */
[----:B------:R-:W-:Y:S01]  /*02e0*/  FSETP.GEU.AND P1, PT, R6, RZ, PT ;  /* 0x000000ff0600720b */ /* 0x000fe20003f2e000 */
[----:B------:R-:W-:Y:S02]  /*02f0*/  FFMA R8, R7, R12, 0.0013391353422775864601 ;  /* 0x3aaf85ed07087423 */ /* 0x000fe4000000000c */
[----:B------:R-:W-:Y:S02]  /*0300*/  VIADD R11, R5, 0x7f000000 ;  /* 0x7f000000050b7836 */ /* 0x000fe40000000000 */
[C---:B------:R-:W-:Y:S02]  /*0310*/  FFMA R12, R7.reuse, R8, 0.0096188392490148544312 ;  /* 0x3c1d9856070c7423 */ /* 0x040fe40000000008 */
[----:B------:R-:W1:Y:S02]  /*0320*/  F2I.NTZ R8, R6 ;  /* 0x0000000600087305 */ /* 0x000e640000203100 */
[----:B------:R-:W-:-:S04]  /*0330*/  FFMA R12, R7, R12, 0.055503588169813156128 ;  /* 0x3d6357bb070c7423 */ /* 0x000fc8000000000c */
[----:B------:R-:W-:-:S04]  /*0340*/  FFMA R12, R7, R12, 0.24022644758224487305 ;  /* 0x3e75fdec070c7423 */ /* 0x000fc8000000000c */
[----:B------:R-:W-:-:S04]  /*0350*/  FFMA R12, R7, R12, 0.69314718246459960938 ;  /* 0x3f317218070c7423 */ /* 0x000fc8000000000c */
[----:B------:R-:W-:Y:S01]  /*0360*/  FFMA R12, R7, R12, 1 ;  /* 0x3f800000070c7423 */ /* 0x000fe2000000000c */
[----:B-1----:R-:W-:Y:S01]  /*0370*/  IMAD R5, R8, 0x800000, -R5 ;  /* 0x0080000008057824 */ /* 0x002fe200078e0a05 */
[----:B------:R-:W-:Y:S02]  /*0380*/  FSEL R8, RZ, +INF , !P1 ;  /* 0x7f800000ff087808 */ /* 0x000fe40004800000 */
[----:B------:R-:W-:-:S04]  /*0390*/  FMUL R12, R11, R12 ;  /* 0x0000000c0b0c7220 */ /* 0x000fc80000400000 */
[----:B------:R-:W-:Y:S01]  /*03a0*/  @!P0 FMUL R8, R5, R12 ;  /* 0x0000000c05088220 */ /* 0x000fe20000400000 */
[----:B------:R-:W-:-:S07]  /*03b0*/  @P2 FADD R8, R4, 10 ;  /* 0x4120000004082421 */ /* 0x000fce0000000000 */
.L_x_12:
[----:B------:R-:W-:Y:S05]  /*03c0*/  BSYNC.RECONVERGENT B0 ;  /* 0x0000000000007941 */ /* 0x000fea0003800200 */
.L_x_11:
[----:B------:R-:W1:Y:S01]  /*03d0*/  LDC.64 R14, c[0x0][0x3a0] ;  /* 0x0000e800ff0e7b82 */ /* 0x000e620000000a00 */
[----:B------:R-:W2:Y:S01]  /*03e0*/  LDCU.64 UR4, c[0x0][0x388] ;  /* 0x00007100ff0477ac */ /* 0x000ea20008000a00 */
[----:B0-----:R-:W-:Y:S01]  /*03f0*/  IMAD.WIDE.U32 R4, R2, 0x800, RZ ;  /* 0x0000080002047825 */ /* 0x001fe200078e00ff */
[----:B------:R-:W0:Y:S02]  /*0400*/  LDCU.64 UR8, c[0x0][0x398] ;  /* 0x00007300ff0877ac */ /* 0x000e240008000a00 */
[----:B------:R-:W-:-:S04]  /*0410*/  LOP3.LUT R11, R4, 0x10, RZ, 0xfc, !PT ;  /* 0x00000010040b7812 */ /* 0x000fc800078efcff */
[C---:B--2---:R-:W-:Y:S01]  /*0420*/  IADD3 R12, P0, PT, R11.reuse, UR4, RZ ;  /* 0x000000040b0c7c10 */ /* 0x044fe2000ff1e0ff */
[----:B------:R-:W-:Y:S01]  /*0430*/  UMOV UR4, URZ ;  /* 0x000000ff00047c82 */ /* 0x000fe20008000000 */
[----:B0-----:R-:W-:Y:S01]  /*0440*/  IADD3 R11, P1, PT, R11, UR8, RZ ;  /* 0x000000080b0b7c10 */ /* 0x001fe2000ff3e0ff */
[----:B-1----:R-:W-:Y:S01]  /*0450*/  IMAD.WIDE.U32 R14, R2, 0x4, R14 ;  /* 0x00000004020e7825 */ /* 0x002fe200078e000e */
[C---:B------:R-:W-:Y:S02]  /*0460*/  IADD3.X R13, PT, PT, R5.reuse, UR5, RZ, P0, !PT ;  /* 0x00000005050d7c10 */ /* 0x040fe400087fe4ff */
[----:B------:R-:W-:-:S09]  /*0470*/  IADD3.X R2, PT, PT, R5, UR9, RZ, P1, !PT ;  /* 0x0000000905027c10 */ /* 0x000fd20008ffe4ff */
.L_x_13:
[----:B--2---:R-:W2:Y:S01]  /*0480*/  LDG.E R19, desc[UR6][R12.64+-0x10] ;  /* 0xfffff0060c137981 */ /* 0x004ea2000c1e1900 */
[----:B------:R-:W-:Y:S02]  /*0490*/  IMAD.MOV.U32 R6, RZ, RZ, R11 ;  /* 0x000000ffff067224 */ /* 0x000fe400078e000b */
[----:B------:R-:W-:Y:S02]  /*04a0*/  IMAD.MOV.U32 R7, RZ, RZ, R2 ;  /* 0x000000ffff077224 */ /* 0x000fe400078e0002 */
[----:B--2---:R-:W-:-:S05]  /*04b0*/  FADD R17, |R19|, -RZ ;  /* 0x800000ff13117221 */ /* 0x004fca0000000200 */
[----:B------:R-:W-:Y:S04]  /*04c0*/  STG.E desc[UR6][R6.64+-0x10], R17 ;  /* 0xfffff01106007986 */ /* 0x000fe8000c101906 */
[----:B------:R-:W2:Y:S02]  /*04d0*/  LDG.E R2, desc[UR6][R14.64] ;  /* 0x000000060e027981 */ /* 0x000ea4000c1e1900 */
[----:B--2---:R-:W-:-:S13]  /*04e0*/  FSETP.GEU.AND P0, PT, R2, |R19|, PT ;  /* 0x400000130200720b */ /* 0x004fda0003f0e000 */
[----:B------:R0:W-:Y:S04]  /*04f0*/  @!P0 STG.E desc[UR6][R14.64], R17 ;  /* 0x000000110e008986 */ /* 0x0001e8000c101906 */
[----:B------:R-:W2:Y:S02]  /*0500*/  LDG.E R19, desc[UR6][R12.64+-0xc] ;  /* 0xfffff4060c137981 */ /* 0x000ea4000c1e1900 */
        /* <DEDUP_REMOVED lines=11> */
[----:B------:R-:W0:Y:S02]  /*05c0*/  LDG.E R21, desc[UR6][R12.64+-0x4] ;  /* 0xfffffc060c157981 */ /* 0x000e24000c1e1900 */
[----:B0-----:R-:W-:-:S05]  /*05d0*/  FADD R17, |R21|, -RZ ;  /* 0x800000ff15117221 */ /* 0x001fca0000000200 */
[----:B------:R-:W-:Y:S04]  /*05e0*/  STG.E desc[UR6][R6.64+-0x4], R17 ;  /* 0xfffffc1106007986 */ /* 0x000fe8000c101906 */
[----:B------:R-:W3:Y:S02]  /*05f0*/  LDG.E R2, desc[UR6][R14.64] ;  /* 0x000000060e027981 */ /* 0x000ee4000c1e1900 */
[----:B---3--:R-:W-:-:S13]  /*0600*/  FSETP.GEU.AND P0, PT, R2, |R21|, PT ;  /* 0x400000150200720b */ /* 0x008fda0003f0e000 */
[----:B------:R0:W-:Y:S04]  /*0610*/  @!P0 STG.E desc[UR6][R14.64], R17 ;  /* 0x000000110e008986 */ /* 0x0001e8000c101906 */
[----:B------:R-:W1:Y:S02]  /*0620*/  LDG.E R21, desc[UR6][R12.64] ;  /* 0x000000060c157981 */ /* 0x000e64000c1e1900 */
[----:B-1----:R-:W-:-:S05]  /*0630*/  FADD R11, |R21|, -RZ ;  /* 0x800000ff150b7221 */ /* 0x002fca0000000200 */
[----:B------:R-:W-:Y:S04]  /*0640*/  STG.E desc[UR6][R6.64], R11 ;  /* 0x0000000b06007986 */ /* 0x000fe8000c101906 */
[----:B------:R-:W3:Y:S02]  /*0650*/  LDG.E R2, desc[UR6][R14.64] ;  /* 0x000000060e027981 */ /* 0x000ee4000c1e1900 */
[----:B---3--:R-:W-:-:S13]  /*0660*/  FSETP.GEU.AND P0, PT, R2, |R21|, PT ;  /* 0x400000150200720b */ /* 0x008fda0003f0e000 */
[----:B------:R1:W-:Y:S04]  /*0670*/  @!P0 STG.E desc[UR6][R14.64], R11 ;  /* 0x0000000b0e008986 */ /* 0x0003e8000c101906 */
[----:B------:R-:W2:Y:S02]  /*0680*/  LDG.E R21, desc[UR6][R12.64+0x4] ;  /* 0x000004060c157981 */ /* 0x000ea4000c1e1900 */
[----:B--2---:R-:W-:-:S05]  /*0690*/  FADD R19, |R21|, -RZ ;  /* 0x800000ff15137221 */ /* 0x004fca0000000200 */
[----:B------:R2:W-:Y:S04]  /*06a0*/  STG.E desc[UR6][R6.64+0x4], R19 ;  /* 0x0000041306007986 */ /* 0x0005e8000c101906 */
[----:B------:R-:W3:Y:S02]  /*06b0*/  LDG.E R2, desc[UR6][R14.64] ;  /* 0x000000060e027981 */ /* 0x000ee4000c1e1900 */
[----:B---3--:R-:W-:-:S13]  /*06c0*/  FSETP.GEU.AND P0, PT, R2, |R21|, PT ;  /* 0x400000150200720b */ /* 0x008fda0003f0e000 */
[----:B------:R2:W-:Y:S04]  /*06d0*/  @!P0 STG.E desc[UR6][R14.64], R19 ;  /* 0x000000130e008986 */ /* 0x0005e8000c101906 */
[----:B------:R-:W0:Y:S02]  /*06e0*/  LDG.E R21, desc[UR6][R12.64+0x8] ;  /* 0x000008060c157981 */ /* 0x000e24000c1e1900 */
[----:B0-----:R-:W-:-:S05]  /*06f0*/  FADD R17, |R21|, -RZ ;  /* 0x800000ff15117221 */ /* 0x001fca0000000200 */
[----:B------:R2:W-:Y:S04]  /*0700*/  STG.E desc[UR6][R6.64+0x8], R17 ;  /* 0x0000081106007986 */ /* 0x0005e8000c101906 */
[----:B------:R-:W3:Y:S02]  /*0710*/  LDG.E R2, desc[UR6][R14.64] ;  /* 0x000000060e027981 */ /* 0x000ee4000c1e1900 */
[----:B---3--:R-:W-:-:S13]  /*0720*/  FSETP.GEU.AND P0, PT, R2, |R21|, PT ;  /* 0x400000150200720b */ /* 0x008fda0003f0e000 */
[----:B------:R2:W-:Y:S04]  /*0730*/  @!P0 STG.E desc[UR6][R14.64], R17 ;  /* 0x000000110e008986 */ /* 0x0005e8000c101906 */
[----:B-1----:R-:W3:Y:S02]  /*0740*/  LDG.E R11, desc[UR6][R12.64+0xc] ;  /* 0x00000c060c0b7981 */ /* 0x002ee4000c1e1900 */
[----:B---3--:R-:W-:-:S05]  /*0750*/  FADD R21, |R11|, -RZ ;  /* 0x800000ff0b157221 */ /* 0x008fca0000000200 */
[----:B------:R2:W-:Y:S04]  /*0760*/  STG.E desc[UR6][R6.64+0xc], R21 ;  /* 0x00000c1506007986 */ /* 0x0005e8000c101906 */
[----:B------:R-:W3:Y:S01]  /*0770*/  LDG.E R2, desc[UR6][R14.64] ;  /* 0x000000060e027981 */ /* 0x000ee2000c1e1900 */
[----:B------:R-:W-:-:S04]  /*0780*/  UIADD3 UR4, UPT, UPT, UR4, 0x8, URZ ;  /* 0x0000000804047890 */ /* 0x000fc8000fffe0ff */
[----:B------:R-:W-:Y:S01]  /*0790*/  UISETP.NE.AND UP0, UPT, UR4, 0x200, UPT ;  /* 0x000002000400788c */ /* 0x000fe2000bf05270 */
[----:B---3--:R-:W-:Y:S02]  /*07a0*/  FSETP.GEU.AND P0, PT, R2, |R11|, PT ;  /* 0x4000000b0200720b */ /* 0x008fe40003f0e000 */
[----:B------:R-:W-:-:S05]  /*07b0*/  IADD3 R11, P1, PT, R6, 0x20, RZ ;  /* 0x00000020060b7810 */ /* 0x000fca0007f3e0ff */
[----:B------:R-:W-:-:S06]  /*07c0*/  IMAD.X R2, RZ, RZ, R7, P1 ;  /* 0x000000ffff027224 */ /* 0x000fcc00008e0607 */
[----:B------:R2:W-:Y:S01]  /*07d0*/  @!P0 STG.E desc[UR6][R14.64], R21 ;  /* 0x000000150e008986 */ /* 0x0005e2000c101906 */
[----:B------:R-:W-:-:S05]  /*07e0*/  IADD3 R12, P0, PT, R12, 0x20, RZ ;  /* 0x000000200c0c7810 */ /* 0x000fca0007f1e0ff */
[----:B------:R-:W-:Y:S01]  /*07f0*/  IMAD.X R13, RZ, RZ, R13, P0 ;  /* 0x000000ffff0d7224 */ /* 0x000fe200000e060d */
[----:B------:R-:W-:Y:S07]  /*0800*/  BRA.U UP0, `(.L_x_13) ;  /* 0xfffffffd001c7547 */ /* 0x000fee000b83ffff */
[----:B------:R-:W0:Y:S01]  /*0810*/  LDCU.64 UR4, c[0x0][0x3a0] ;  /* 0x00007400ff0477ac */ /* 0x000e220008000a00 */
[----:B------:R-:W-:Y:S01]  /*0820*/  IMAD.MOV.U32 R2, RZ, RZ, RZ ;  /* 0x000000ffff027224 */ /* 0x000fe200078e00ff */
[----:B0-----:R-:W-:-:S04]  /*0830*/  UIADD3 UR4, UP0, UPT, UR4, 0x20, URZ ;  /* 0x0000002004047890 */ /* 0x001fc8000ff1e0ff */
[----:B------:R-:W-:Y:S02]  /*0840*/  UIADD3.X UR5, UPT, UPT, URZ, UR5, URZ, UP0, !UPT ;  /* 0x00000005ff057290 */ /* 0x000fe400087fe4ff */
[----:B--2---:R-:W-:Y:S01]  /*0850*/  IMAD.U32 R6, RZ, RZ, UR4 ;  /* 0x00000004ff067e24 */ /* 0x004fe2000f8e00ff */
[----:B------:R-:W-:-:S03]  /*0860*/  UMOV UR4, URZ ;  /* 0x000000ff00047c82 */ /* 0x000fc60008000000 */
[----:B------:R-:W-:-:S07]  /*0870*/  IMAD.U32 R7, RZ, RZ, UR5 ;  /* 0x00000005ff077e24 */ /* 0x000fce000f8e00ff */
.L_x_14:
[----:B------:R-:W2:Y:S04]  /*0880*/  LDG.E R15, desc[UR6][R6.64+-0x20] ;  /* 0xffffe006060f7981 */ /* 0x000ea8000c1e1900 */
[----:B------:R-:W3:Y:S04]  /*0890*/  LDG.E R27, desc[UR6][R6.64+-0x1c] ;  /* 0xffffe406061b7981 */ /* 0x000ee8000c1e1900 */
[----:B------:R-:W4:Y:S04]  /*08a0*/  LDG.E R16, desc[UR6][R6.64+-0x18] ;  /* 0xffffe80606107981 */ /* 0x000f28000c1e1900 */
[----:B------:R-:W5:Y:S04]  /*08b0*/  LDG.E R17, desc[UR6][R6.64+-0x14] ;  /* 0xffffec0606117981 */ /* 0x000f68000c1e1900 */
        /* <DEDUP_REMOVED lines=12> */
[----:B------:R-:W5:Y:S01]  /*0980*/  LDG.E R14, desc[UR6][R6.64+0x20] ;  /* 0x00002006060e7981 */ /* 0x000f62000c1e1900 */
[----:B--2---:R-:W-:-:S04]  /*0990*/  FSETP.GEU.AND P0, PT, R2, R15, PT ;  /* 0x0000000f0200720b */ /* 0x004fc80003f0e000 */
[----:B------:R-:W-:Y:S02]  /*09a0*/  FSEL R2, R15, R2, !P0 ;  /* 0x000000020f027208 */ /* 0x000fe40004000000 */
[----:B------:R-:W2:Y:S02]  /*09b0*/  LDG.E R15, desc[UR6][R6.64+0x24] ;  /* 0x00002406060f7981 */ /* 0x000ea4000c1e1900 */
[----:B---3--:R-:W-:-:S04]  /*09c0*/  FSETP.GEU.AND P0, PT, R2, R27, PT ;  /* 0x0000001b0200720b */ /* 0x008fc80003f0e000 */
[----:B------:R-:W-:-:S04]  /*09d0*/  FSEL R27, R27, R2, !P0 ;  /* 0x000000021b1b7208 */ /* 0x000fc80004000000 */
[----:B----4-:R-:W-:-:S04]  /*09e0*/  FSETP.GEU.AND P0, PT, R27, R16, PT ;  /* 0x000000101b00720b */ /* 0x010fc80003f0e000 */
[----:B------:R-:W-:Y:S02]  /*09f0*/  FSEL R2, R16, R27, !P0 ;  /* 0x0000001b10027208 */ /* 0x000fe40004000000 */
[----:B------:R-:W3:Y:S02]  /*0a00*/  LDG.E R16, desc[UR6][R6.64+0x28] ;  /* 0x0000280606107981 */ /* 0x000ee4000c1e1900 */
[----:B-----5:R-:W-:-:S04]  /*0a10*/  FSETP.GEU.AND P0, PT, R2, R17, PT ;  /* 0x000000110200720b */ /* 0x020fc80003f0e000 */
[----:B------:R-:W-:Y:S02]  /*0a20*/  FSEL R27, R17, R2, !P0 ;  /* 0x00000002111b7208 */ /* 0x000fe40004000000 */
[----:B------:R-:W4:Y:S02]  /*0a30*/  LDG.E R17, desc[UR6][R6.64+0x2c] ;  /* 0x00002c0606117981 */ /* 0x000f24000c1e1900 */
[----:B------:R-:W-:-:S04]  /*0a40*/  FSETP.GEU.AND P0, PT, R27, R18, PT ;  /* 0x000000121b00720b */ /* 0x000fc80003f0e000 */
[----:B------:R-:W-:Y:S02]  /*0a50*/  FSEL R2, R18, R27, !P0 ;  /* 0x0000001b12027208 */ /* 0x000fe40004000000 */
[----:B------:R-:W5:Y:S02]  /*0a60*/  LDG.E R18, desc[UR6][R6.64+0x30] ;  /* 0x0000300606127981 */ /* 0x000f64000c1e1900 */
        /* <DEDUP_REMOVED lines=21> */
[----:B------:R-:W-:Y:S02]  /*0bc0*/  FSETP.GEU.AND P0, PT, R27, R26, PT ;  /* 0x0000001a1b00720b */ /* 0x000fe40003f0e000 */
[----:B------:R-:W5:Y:S02]  /*0bd0*/  LDG.E R2, desc[UR6][R6.64+0x50] ;  /* 0x0000500606027981 */ /* 0x000f64000c1e1900 */
[----:B------:R-:W-:-:S04]  /*0be0*/  FSEL R26, R26, R27, !P0 ;  /* 0x0000001b1a1a7208 */ /* 0x000fc80004000000 */
        /* <DEDUP_REMOVED lines=12> */
[----:B--2---:R-:W-:-:S04]  /*0cb0*/  FSETP.GEU.AND P0, PT, R26, R15, PT ;  /* 0x0000000f1a00720b */ /* 0x004fc80003f0e000 */
[----:B------:R-:W-:Y:S02]  /*0cc0*/  FSEL R27, R15, R26, !P0 ;  /* 0x0000001a0f1b7208 */ /* 0x000fe40004000000 */
[----:B------:R-:W2:Y:S02]  /*0cd0*/  LDG.E R15, desc[UR6][R6.64+0x64] ;  /* 0x00006406060f7981 */ /* 0x000ea4000c1e1900 */
[----:B---3--:R-:W-:-:S04]  /*0ce0*/  FSETP.GEU.AND P0, PT, R27, R16, PT ;  /* 0x000000101b00720b */ /* 0x008fc80003f0e000 */
[----:B------:R-:W-:Y:S02]  /*0cf0*/  FSEL R26, R16, R27, !P0 ;  /* 0x0000001b101a7208 */ /* 0x000fe40004000000 */
[----:B------:R-:W3:Y:S02]  /*0d00*/  LDG.E R16, desc[UR6][R6.64+0x68] ;  /* 0x0000680606107981 */ /* 0x000ee4000c1e1900 */
[----:B----4-:R-:W-:-:S04]  /*0d10*/  FSETP.GEU.AND P0, PT, R26, R17, PT ;  /* 0x000000111a00720b */ /* 0x010fc80003f0e000 */
[----:B------:R-:W-:Y:S02]  /*0d20*/  FSEL R27, R17, R26, !P0 ;  /* 0x0000001a111b7208 */ /* 0x000fe40004000000 */
[----:B------:R-:W4:Y:S02]  /*0d30*/  LDG.E R17, desc[UR6][R6.64+0x6c] ;  /* 0x00006c0606117981 */ /* 0x000f24000c1e1900 */
[----:B-----5:R-:W-:-:S04]  /*0d40*/  FSETP.GEU.AND P0, PT, R27, R18, PT ;  /* 0x000000121b00720b */ /* 0x020fc80003f0e000 */
        /* <DEDUP_REMOVED lines=82> */
[----:B------:R0:W5:Y:S02]  /*1270*/  LDG.E R13, desc[UR6][R6.64+0xdc] ;  /* 0x0000dc06060d7981 */ /* 0x000164000c1e1900 */
[----:B------:R-:W-:-:S04]  /*1280*/  FSETP.GEU.AND P0, PT, R27, R14, PT ;  /* 0x0000000e1b00720b */ /* 0x000fc80003f0e000 */
[----:B------:R-:W-:Y:S01]  /*1290*/  FSEL R14, R14, R27, !P0 ;  /* 0x0000001b0e0e7208 */ /* 0x000fe20004000000 */
[----:B------:R-:W-:-:S04]  /*12a0*/  UIADD3 UR4, UPT, UPT, UR4, 0x40, URZ ;  /* 0x0000004004047890 */ /* 0x000fc8000fffe0ff */
[----:B------:R-:W-:Y:S01]  /*12b0*/  UISETP.NE.AND UP0, UPT, UR4, 0x100, UPT ;  /* 0x000001000400788c */ /* 0x000fe2000bf05270 */
[----:B0-----:R-:W-:-:S05]  /*12c0*/  IADD3 R6, P1, PT, R6, 0x100, RZ ;  /* 0x0000010006067810 */ /* 0x001fca0007f3e0ff */
[----:B------:R-:W-:Y:S01]  /*12d0*/  IMAD.X R7, RZ, RZ, R7, P1 ;  /* 0x000000ffff077224 */ /* 0x000fe200008e0607 */
[----:B--2---:R-:W-:-:S04]  /*12e0*/  FSETP.GEU.AND P0, PT, R14, R15, PT ;  /* 0x0000000f0e00720b */ /* 0x004fc80003f0e000 */
[----:B------:R-:W-:-:S04]  /*12f0*/  FSEL R15, R15, R14, !P0 ;  /* 0x0000000e0f0f7208 */ /* 0x000fc80004000000 */
[----:B---3--:R-:W-:-:S04]  /*1300*/  FSETP.GEU.AND P0, PT, R15, R16, PT ;  /* 0x000000100f00720b */ /* 0x008fc80003f0e000 */
[----:B------:R-:W-:-:S04]  /*1310*/  FSEL R16, R16, R15, !P0 ;  /* 0x0000000f10107208 */ /* 0x000fc80004000000 */
[----:B----4-:R-:W-:-:S04]  /*1320*/  FSETP.GEU.AND P0, PT, R16, R17, PT ;  /* 0x000000111000720b */ /* 0x010fc80003f0e000 */
[----:B------:R-:W-:-:S04]  /*1330*/  FSEL R17, R17, R16, !P0 ;  /* 0x0000001011117208 */ /* 0x000fc80004000000 */
[----:B-----5:R-:W-:-:S04]  /*1340*/  FSETP.GEU.AND P0, PT, R17, R18, PT ;  /* 0x000000121100720b */ /* 0x020fc80003f0e000 */
[----:B------:R-:W-:-:S04]  /*1350*/  FSEL R18, R18, R17, !P0 ;  /* 0x0000001112127208 */ /* 0x000fc80004000000 */
[----:B------:R-:W-:-:S04]  /*1360*/  FSETP.GEU.AND P0, PT, R18, R19, PT ;  /* 0x000000131200720b */ /* 0x000fc80003f0e000 */
        /* <DEDUP_REMOVED lines=20> */
[----:B------:R-:W-:Y:S01]  /*14b0*/  FSEL R2, R13, R2, !P0 ;  /* 0x000000020d027208 */ /* 0x000fe20004000000 */
[----:B------:R-:W-:Y:S08]  /*14c0*/  BRA.U UP0, `(.L_x_14) ;  /* 0xfffffff100ec7547 */ /* 0x000ff0000b83ffff */
[----:B------:R-:W-:Y:S01]  /*14d0*/  FMUL R6, R3, 7.5 ;  /* 0x40f0000003067820 */ /* 0x000fe20000400000 */
[----:B------:R-:W-:-:S03]  /*14e0*/  IMAD.MOV.U32 R12, RZ, RZ, 0x391fcb8e ;  /* 0x391fcb8eff0c7424 */ /* 0x000fc600078e00ff */
[----:B------:R-:W0:Y:S01]  /*14f0*/  FRND R7, R6 ;  /* 0x0000000600077307 */ /* 0x000e220000201000 */
[----:B------:R-:W-:Y:S01]  /*1500*/  FFMA R3, R3, 7.5, -R6 ;  /* 0x40f0000003037823 */ /* 0x000fe20000000806 */
[----:B------:R-:W-:-:S03]  /*1510*/  FSETP.GEU.AND P1, PT, R6, RZ, PT ;  /* 0x000000ff0600720b */ /* 0x000fc60003f2e000 */
[----:B------:R-:W-:-:S03]  /*1520*/  FFMA R3, R10, 7.5, R3 ;  /* 0x40f000000a037823 */ /* 0x000fc60000000003 */
[----:B------:R-:W1:Y:S01]  /*1530*/  F2I.NTZ R11, R6 ;  /* 0x00000006000b7305 */ /* 0x000e620000203100 */
[----:B0-----:R-:W-:Y:S01]  /*1540*/  FADD R10, R6, -R7 ;  /* 0x80000007060a7221 */ /* 0x001fe20000000000 */
[----:B------:R-:W-:-:S03]  /*1550*/  FSETP.GT.AND P0, PT, R7, RZ, PT ;  /* 0x000000ff0700720b */ /* 0x000fc60003f04000 */
[----:B------:R-:W-:-:S04]  /*1560*/  FADD R3, R3, R10 ;  /* 0x0000000a03037221 */ /* 0x000fc80000000000 */
[C---:B------:R-:W-:Y:S01]  /*1570*/  FFMA R10, R3.reuse, R12, 0.0013391353422775864601 ;  /* 0x3aaf85ed030a7423 */ /* 0x040fe2000000000c */
[----:B------:R-:W-:Y:S02]  /*1580*/  SEL R12, RZ, 0x83000000, P0 ;  /* 0x83000000ff0c7807 */ /* 0x000fe40000000000 */
[----:B------:R-:W-:Y:S01]  /*1590*/  FSETP.GT.AND P0, PT, |R6|, 152, PT ;  /* 0x431800000600780b */ /* 0x000fe20003f04200 */
[C---:B------:R-:W-:Y:S02]  /*15a0*/  FFMA R10, R3.reuse, R10, 0.0096188392490148544312 ;  /* 0x3c1d9856030a7423 */ /* 0x040fe4000000000a */
[----:B------:R-:W-:Y:S02]  /*15b0*/  VIADD R7, R12, 0x7f000000 ;  /* 0x7f0000000c077836 */ /* 0x000fe40000000000 */
[----:B------:R-:W-:Y:S01]  /*15c0*/  FFMA R10, R3, R10, 0.055503588169813156128 ;  /* 0x3d6357bb030a7423 */ /* 0x000fe2000000000a */
[----:B-1----:R-:W-:-:S03]  /*15d0*/  IMAD R12, R11, 0x800000, -R12 ;  /* 0x008000000b0c7824 */ /* 0x002fc600078e0a0c */
[----:B------:R-:W-:-:S04]  /*15e0*/  FFMA R10, R3, R10, 0.24022644758224487305 ;  /* 0x3e75fdec030a7423 */ /* 0x000fc8000000000a */
[----:B------:R-:W-:-:S04]  /*15f0*/  FFMA R10, R3, R10, 0.69314718246459960938 ;  /* 0x3f317218030a7423 */ /* 0x000fc8000000000a */
[----:B------:R-:W-:-:S04]  /*1600*/  FFMA R10, R3, R10, 1 ;  /* 0x3f800000030a7423 */ /* 0x000fc8000000000a */
[----:B------:R-:W-:-:S04]  /*1610*/  FMUL R7, R10, R7 ;  /* 0x000000070a077220 */ /* 0x000fc80000400000 */
[----:B------:R-:W-:Y:S01]  /*1620*/  FMUL R3, R7, R12 ;  /* 0x0000000c07037220 */ /* 0x000fe20000400000 */
[----:B------:R-:W-:-:S04]  /*1630*/  @P0 FSEL R3, RZ, +INF , !P1 ;  /* 0x7f800000ff030808 */ /* 0x000fc80004800000 */
[----:B------:R-:W0:Y:S08]  /*1640*/  MUFU.RCP R6, R3 ;  /* 0x0000000300067308 */ /* 0x000e300000001000 */
[----:B------:R-:W1:Y:S01]  /*1650*/  FCHK P0, R2, R3 ;  /* 0x0000000302007302 */ /* 0x000e620000000000 */
[----:B0-----:R-:W-:-:S04]  /*1660*/  FFMA R7, -R3, R6, 1 ;  /* 0x3f80000003077423 */ /* 0x001fc80000000106 */
[----:B------:R-:W-:-:S04]  /*1670*/  FFMA R7, R6, R7, R6 ;  /* 0x0000000706077223 */ /* 0x000fc80000000006 */
[----:B------:R-:W-:-:S04]  /*1680*/  FFMA R6, R2, R7, RZ ;  /* 0x0000000702067223 */ /* 0x000fc800000000ff */
[----:B------:R-:W-:-:S04]  /*1690*/  FFMA R11, -R3, R6, R2 ;  /* 0x00000006030b7223 */ /* 0x000fc80000000102 */
[----:B------:R-:W-:Y:S01]  /*16a0*/  FFMA R11, R7, R11, R6 ;  /* 0x0000000b070b7223 */ /* 0x000fe20000000006 */
[----:B-1----:R-:W-:Y:S06]  /*16b0*/  @!P0 BRA `(.L_x_15) ;  /* 0x00000000000c8947 */ /* 0x002fec0003800000 */
[----:B------:R-:W-:-:S07]  /*16c0*/  MOV R10, 0x16e0 ;  /* 0x000016e0000a7802 */ /* 0x000fce0000000f00 */
[----:B------:R-:W-:Y:S05]  /*16d0*/  CALL.REL.NOINC `($__internal_0_$__cuda_sm3x_div_rn_noftz_f32_slowpath) ;  /* 0x0000000800587944 */ /* 0x000fea0003c00000 */
[----:B------:R-:W-:-:S07]  /*16e0*/  IMAD.MOV.U32 R11, RZ, RZ, R13 ;  /* 0x000000ffff0b7224 */ /* 0x000fce00078e000d */
.L_x_15:
[----:B------:R-:W0:Y:S01]  /*16f0*/  LDCU.64 UR4, c[0x0][0x380] ;  /* 0x00007000ff0477ac */ /* 0x000e220008000a00 */
[----:B------:R-:W-:Y:S02]  /*1700*/  IADD3 R4, P0, PT, R4, 0x4, RZ ;  /* 0x0000000404047810 */ /* 0x000fe40007f1e0ff */
[----:B------:R-:W-:Y:S01]  /*1710*/  I2FP.F32.S32 R9, R9 ;  /* 0x0000000900097245 */ /* 0x000fe20000201400 */
[----:B------:R-:W1:Y:S02]  /*1720*/  LDCU.64 UR8, c[0x0][0x398] ;  /* 0x00007300ff0877ac */ /* 0x000e640008000a00 */
[----:B------:R-:W-:Y:S01]  /*1730*/  IMAD.X R5, RZ, RZ, R5, P0 ;  /* 0x000000ffff057224 */ /* 0x000fe200000e0605 */
[C---:B0-----:R-:W-:Y:S01]  /*1740*/  IADD3 R10, P1, PT, R4.reuse, UR4, RZ ;  /* 0x00000004040a7c10 */ /* 0x041fe2000ff3e0ff */
[----:B------:R-:W-:Y:S01]  /*1750*/  UMOV UR4, URZ ;  /* 0x000000ff00047c82 */ /* 0x000fe20008000000 */
[----:B-1----:R-:W-:Y:S02]  /*1760*/  IADD3 R4, P2, PT, R4, UR8, RZ ;  /* 0x0000000804047c10 */ /* 0x002fe4000ff5e0ff */
[----:B------:R-:W-:-:S02]  /*1770*/  IADD3.X R13, PT, PT, R5, UR5, RZ, P1, !PT ;  /* 0x00000005050d7c10 */ /* 0x000fc40008ffe4ff */
[----:B------:R-:W-:-:S09]  /*1780*/  IADD3.X R5, PT, PT, R5, UR9, RZ, P2, !PT ;  /* 0x0000000905057c10 */ /* 0x000fd200097fe4ff */
.L_x_24:
[----:B------:R-:W2:Y:S01]  /*1790*/  LDG.E R2, desc[UR6][R4.64+-0x4] ;  /* 0xfffffc0604027981 */ /* 0x000ea2000c1e1900 */
[----:B0-----:R-:W0:Y:S01]  /*17a0*/  MUFU.RCP R6, R11 ;  /* 0x0000000b00067308 */ /* 0x001e220000001000 */
[----:B------:R-:W-:Y:S01]  /*17b0*/  UIADD3 UR4, UPT, UPT, UR4, 0x2, URZ ;  /* 0x0000000204047890 */ /* 0x000fe2000fffe0ff */
[----:B------:R-:W-:Y:S03]  /*17c0*/  BSSY.RECONVERGENT B0, `(.L_x_16) ;  /* 0x000000f000007945 */ /* 0x000fe60003800200 */
[----:B------:R-:W-:Y:S01]  /*17d0*/  UISETP.NE.AND UP0, UPT, UR4, 0x200, UPT ;  /* 0x000002000400788c */ /* 0x000fe2000bf05270 */
[----:B0-----:R-:W-:-:S04]  /*17e0*/  FFMA R3, R6, -R11, 1 ;  /* 0x3f80000006037423 */ /* 0x001fc8000000080b */
[----:B------:R-:W-:Y:S01]  /*17f0*/  FFMA R3, R6, R3, R6 ;  /* 0x0000000306037223 */ /* 0x000fe20000000006 */
[----:B--2---:R-:W0:Y:S03]  /*1800*/  FCHK P0, R2, R11 ;  /* 0x0000000b02007302 */ /* 0x004e260000000000 */
[----:B------:R-:W-:-:S04]  /*1810*/  FFMA R6, R2, R3, RZ ;  /* 0x0000000302067223 */ /* 0x000fc800000000ff */
[----:B------:R-:W-:-:S04]  /*1820*/  FFMA R7, R6, -R11, R2 ;  /* 0x8000000b06077223 */ /* 0x000fc80000000002 */
[----:B------:R-:W-:Y:S01]  /*1830*/  FFMA R3, R3, R7, R6 ;  /* 0x0000000703037223 */ /* 0x000fe20000000006 */
[----:B------:R-:W-:Y:S02]  /*1840*/  IMAD.MOV.U32 R6, RZ, RZ, R10 ;  /* 0x000000ffff067224 */ /* 0x000fe400078e000a */
[----:B------:R-:W-:Y:S01]  /*1850*/  IMAD.MOV.U32 R7, RZ, RZ, R13 ;  /* 0x000000ffff077224 */ /* 0x000fe200078e000d */
[----:B0-----:R-:W-:Y:S06]  /*1860*/  @!P0 BRA `(.L_x_17) ;  /* 0x0000000000108947 */ /* 0x001fec0003800000 */
[----:B------:R-:W-:Y:S01]  /*1870*/  IMAD.MOV.U32 R3, RZ, RZ, R11 ;  /* 0x000000ffff037224 */ /* 0x000fe200078e000b */
[----:B------:R-:W-:-:S07]  /*1880*/  MOV R10, 0x18a0 ;  /* 0x000018a0000a7802 */ /* 0x000fce0000000f00 */
[----:B------:R-:W-:Y:S05]  /*1890*/  CALL.REL.NOINC `($__internal_0_$__cuda_sm3x_div_rn_noftz_f32_slowpath) ;  /* 0x0000000400e87944 */ /* 0x000fea0003c00000 */
[----:B------:R-:W-:-:S07]  /*18a0*/  IMAD.MOV.U32 R3, RZ, RZ, R13 ;  /* 0x000000ffff037224 */ /* 0x000fce00078e000d */
.L_x_17:
[----:B------:R-:W-:Y:S05]  /*18b0*/  BSYNC.RECONVERGENT B0 ;  /* 0x0000000000007941 */ /* 0x000fea0003800200 */
.L_x_16:
[CC--:B------:R-:W-:Y:S01]  /*18c0*/  FSETP.GT.AND P0, PT, R3.reuse, R8.reuse, PT ;  /* 0x000000080300720b */ /* 0x0c0fe20003f04000 */
[----:B------:R-:W-:Y:S01]  /*18d0*/  IMAD.MOV.U32 R15, RZ, RZ, 0x3e055027 ;  /* 0x3e055027ff0f7424 */ /* 0x000fe200078e00ff */
[----:B------:R-:W-:Y:S02]  /*18e0*/  BSSY.RECONVERGENT B0, `(.L_x_18) ;  /* 0x000002c000007945 */ /* 0x000fe40003800200 */
[----:B------:R-:W-:-:S04]  /*18f0*/  FSEL R2, R3, R8, P0 ;  /* 0x0000000803027208 */ /* 0x000fc80000000000 */
[----:B------:R-:W-:-:S13]  /*1900*/  FSETP.GEU.AND P0, PT, R2, 1.175494350822287508e-38, PT ;  /* 0x008000000200780b */ /* 0x000fda0003f0e000 */
[----:B------:R-:W-:-:S04]  /*1910*/  @!P0 FMUL R2, R2, 8388608 ;  /* 0x4b00000002028820 */ /* 0x000fc80000400000 */
[----:B------:R-:W-:-:S05]  /*1920*/  VIADD R3, R2, 0xc0d55555 ;  /* 0xc0d5555502037836 */ /* 0x000fca0000000000 */
[----:B------:R-:W-:-:S04]  /*1930*/  LOP3.LUT R13, R3, 0xff800000, RZ, 0xc0, !PT ;  /* 0xff800000030d7812 */ /* 0x000fc800078ec0ff */
[----:B------:R-:W-:Y:S01]  /*1940*/  I2FP.F32.S32 R10, R13 ;  /* 0x0000000d000a7245 */ /* 0x000fe20000201400 */
[----:B------:R-:W-:Y:S02]  /*1950*/  IMAD.IADD R3, R2, 0x1, -R13 ;  /* 0x0000000102037824 */ /* 0x000fe400078e0a0d */
[----:B------:R-:W-:Y:S02]  /*1960*/  IMAD.MOV.U32 R13, RZ, RZ, 0x7f800000 ;  /* 0x7f800000ff0d7424 */ /* 0x000fe400078e00ff */
[----:B------:R-:W-:-:S04]  /*1970*/  FADD R12, R3, -1 ;  /* 0xbf800000030c7421 */ /* 0x000fc80000000000 */
[----:B------:R-:W-:-:S04]  /*1980*/  FFMA R3, R12, -R15, 0.14084610342979431152 ;  /* 0x3e1039f60c037423 */ /* 0x000fc8000000080f */
[----:B------:R-:W-:-:S04]  /*1990*/  FFMA R3, R12, R3, -0.12148627638816833496 ;  /* 0xbdf8cdcc0c037423 */ /* 0x000fc80000000003 */
[----:B------:R-:W-:-:S04]  /*19a0*/  FFMA R3, R12, R3, 0.13980610668659210205 ;  /* 0x3e0f29550c037423 */ /* 0x000fc80000000003 */
[----:B------:R-:W-:-:S04]  /*19b0*/  FFMA R3, R12, R3, -0.16684235632419586182 ;  /* 0xbe2ad8b90c037423 */ /* 0x000fc80000000003 */
[----:B------:R-:W-:-:S04]  /*19c0*/  FFMA R3, R12, R3, 0.20012299716472625732 ;  /* 0x3e4ced0b0c037423 */ /* 0x000fc80000000003 */
[----:B------:R-:W-:-:S04]  /*19d0*/  FFMA R3, R12, R3, -0.24999669194221496582 ;  /* 0xbe7fff220c037423 */ /* 0x000fc80000000003 */
[----:B------:R-:W-:-:S04]  /*19e0*/  FFMA R3, R12, R3, 0.33333182334899902344 ;  /* 0x3eaaaa780c037423 */ /* 0x000fc80000000003 */
[----:B------:R-:W-:Y:S01]  /*19f0*/  FFMA R15, R12, R3, -0.5 ;  /* 0xbf0000000c0f7423 */ /* 0x000fe20000000003 */
[----:B------:R-:W-:Y:S02]  /*1a00*/  FSEL R3, RZ, -23, P0 ;  /* 0xc1b80000ff037808 */ /* 0x000fe40000000000 */
[----:B------:R-:W-:Y:S01]  /*1a10*/  ISETP.GT.U32.AND P0, PT, R2, 0x7f7fffff, PT ;  /* 0x7f7fffff0200780c */ /* 0x000fe20003f04070 */
[----:B------:R-:W-:Y:S02]  /*1a20*/  FMUL R15, R12, R15 ;  /* 0x0000000f0c0f7220 */ /* 0x000fe40000400000 */
[----:B------:R-:W-:Y:S02]  /*1a30*/  FFMA R3, R10, 1.1920928955078125e-07, R3 ;  /* 0x340000000a037823 */ /* 0x000fe40000000003 */
[----:B------:R-:W-:Y:S01]  /*1a40*/  FFMA R12, R12, R15, R12 ;  /* 0x0000000f0c0c7223 */ /* 0x000fe2000000000c */
[----:B------:R-:W0:Y:S03]  /*1a50*/  MUFU.RCP R10, R9 ;  /* 0x00000009000a7308 */ /* 0x000e260000001000 */
[----:B------:R-:W-:-:S04]  /*1a60*/  FFMA R3, R3, 0.69314718246459960938, R12 ;  /* 0x3f31721803037823 */ /* 0x000fc8000000000c */
[C---:B------:R-:W-:Y:S01]  /*1a70*/  @P0 FFMA R3, R2.reuse, R13, +INF ;  /* 0x7f80000002030423 */ /* 0x040fe2000000000d */
[----:B------:R-:W-:-:S03]  /*1a80*/  FSETP.NEU.AND P0, PT, R2, RZ, PT ;  /* 0x000000ff0200720b */ /* 0x000fc60003f0d000 */
[----:B------:R-:W-:-:S04]  /*1a90*/  FMUL R3, R3, 0.43429449200630187988 ;  /* 0x3ede5bd903037820 */ /* 0x000fc80000400000 */
[----:B------:R-:W-:Y:S01]  /*1aa0*/  FMUL R3, R3, 20 ;  /* 0x41a0000003037820 */ /* 0x000fe20000400000 */
[----:B0-----:R-:W-:-:S04]  /*1ab0*/  FFMA R13, -R9, R10, 1 ;  /* 0x3f800000090d7423 */ /* 0x001fc8000000010a */
[----:B------:R-:W-:Y:S01]  /*1ac0*/  FSEL R3, R3, -INF , P0 ;  /* 0xff80000003037808 */ /* 0x000fe20000000000 */
[----:B------:R-:W-:-:S04]  /*1ad0*/  FFMA R13, R10, R13, R10 ;  /* 0x0000000d0a0d7223 */ /* 0x000fc8000000000a */
[----:B------:R-:W-:Y:S01]  /*1ae0*/  FADD R2, -R0, R3 ;  /* 0x0000000300027221 */ /* 0x000fe20000000100 */
[----:B------:R0:W-:Y:S03]  /*1af0*/  STG.E desc[UR6][R4.64+-0x4], R3 ;  /* 0xfffffc0304007986 */ /* 0x0001e6000c101906 */
[----:B------:R-:W-:-:S04]  /*1b00*/  FMUL R2, R2, 255 ;  /* 0x437f000002027820 */ /* 0x000fc80000400000 */
[----:B------:R-:W1:Y:S01]  /*1b10*/  FCHK P0, R2, R9 ;  /* 0x0000000902007302 */ /* 0x000e620000000000 */
[----:B------:R-:W-:-:S04]  /*1b20*/  FFMA R10, R2, R13, RZ ;  /* 0x0000000d020a7223 */ /* 0x000fc800000000ff */
[----:B------:R-:W-:-:S04]  /*1b30*/  FFMA R12, -R9, R10, R2 ;  /* 0x0000000a090c7223 */ /* 0x000fc80000000102 */
[----:B------:R-:W-:Y:S01]  /*1b40*/  FFMA R10, R13, R12, R10 ;  /* 0x0000000c0d0a7223 */ /* 0x000fe2000000000a */
[----:B01----:R-:W-:Y:S06]  /*1b50*/  @!P0 BRA `(.L_x_19) ;  /* 0x0000000000108947 */ /* 0x003fec0003800000 */
[----:B------:R-:W-:Y:S01]  /*1b60*/  IMAD.MOV.U32 R3, RZ, RZ, R9 ;  /* 0x000000ffff037224 */ /* 0x000fe200078e0009 */
[----:B------:R-:W-:-:S07]  /*1b70*/  MOV R10, 0x1b90 ;  /* 0x00001b90000a7802 */ /* 0x000fce0000000f00 */
[----:B------:R-:W-:Y:S05]  /*1b80*/  CALL.REL.NOINC `($__internal_0_$__cuda_sm3x_div_rn_noftz_f32_slowpath) ;  /* 0x00000004002c7944 */ /* 0x000fea0003c00000 */
[----:B------:R-:W-:-:S07]  /*1b90*/  IMAD.MOV.U32 R10, RZ, RZ, R13 ;  /* 0x000000ffff0a7224 */ /* 0x000fce00078e000d */
.L_x_19:
[----:B------:R-:W-:Y:S05]  /*1ba0*/  BSYNC.RECONVERGENT B0 ;  /* 0x0000000000007941 */ /* 0x000fea0003800200 */
.L_x_18:
[----:B------:R-:W-:-:S05]  /*1bb0*/  FADD R3, RZ, R10 ;  /* 0x0000000aff037221 */ /* 0x000fca0000000000 */
[----:B------:R0:W-:Y:S04]  /*1bc0*/  STG.E desc[UR6][R6.64+-0x4], R3 ;  /* 0xfffffc0306007986 */ /* 0x0001e8000c101906 */
[----:B------:R-:W2:Y:S01]  /*1bd0*/  LDG.E R15, desc[UR6][R4.64] ;  /* 0x00000006040f7981 */ /* 0x000ea2000c1e1900 */
[----:B------:R-:W1:Y:S01]  /*1be0*/  MUFU.RCP R2, R11 ;  /* 0x0000000b00027308 */ /* 0x000e620000001000 */
[----:B------:R-:W-:Y:S01]  /*1bf0*/  BSSY.RECONVERGENT B0, `(.L_x_20) ;  /* 0x000000c000007945 */ /* 0x000fe20003800200 */
[----:B-1----:R-:W-:-:S04]  /*1c00*/  FFMA R13, R2, -R11, 1 ;  /* 0x3f800000020d7423 */ /* 0x002fc8000000080b */
[----:B------:R-:W-:Y:S02]  /*1c10*/  FFMA R2, R2, R13, R2 ;  /* 0x0000000d02027223 */ /* 0x000fe40000000002 */
[----:B--2---:R-:W1:Y:S02]  /*1c20*/  FCHK P0, R15, R11 ;  /* 0x0000000b0f007302 */ /* 0x004e640000000000 */
[----:B------:R-:W-:-:S04]  /*1c30*/  FFMA R10, R2, R15, RZ ;  /* 0x0000000f020a7223 */ /* 0x000fc800000000ff */
[----:B------:R-:W-:-:S04]  /*1c40*/  FFMA R13, R10, -R11, R15 ;  /* 0x8000000b0a0d7223 */ /* 0x000fc8000000000f */
[----:B------:R-:W-:Y:S01]  /*1c50*/  FFMA R13, R2, R13, R10 ;  /* 0x0000000d020d7223 */ /* 0x000fe2000000000a */
[----:B01----:R-:W-:Y:S06]  /*1c60*/  @!P0 BRA `(.L_x_21) ;  /* 0x0000000000108947 */ /* 0x003fec0003800000 */
[----:B------:R-:W-:Y:S01]  /*1c70*/  IMAD.MOV.U32 R2, RZ, RZ, R15 ;  /* 0x000000ffff027224 */ /* 0x000fe200078e000f */
[----:B------:R-:W-:Y:S01]  /*1c80*/  MOV R10, 0x1cb0 ;  /* 0x00001cb0000a7802 */ /* 0x000fe20000000f00 */
[----:B------:R-:W-:-:S07]  /*1c90*/  IMAD.MOV.U32 R3, RZ, RZ, R11 ;  /* 0x000000ffff037224 */ /* 0x000fce00078e000b */
[----:B------:R-:W-:Y:S05]  /*1ca0*/  CALL.REL.NOINC `($__internal_0_$__cuda_sm3x_div_rn_noftz_f32_slowpath) ;  /* 0x0000000000e47944 */ /* 0x000fea0003c00000 */
.L_x_21:
[----:B------:R-:W-:Y:S05]  /*1cb0*/  BSYNC.RECONVERGENT B0 ;  /* 0x0000000000007941 */ /* 0x000fea0003800200 */
.L_x_20:
        /* <DEDUP_REMOVED lines=32> */
[----:B------:R-:W-:-:S05]  /*1ec0*/  FSEL R3, R3, -INF , P0 ;  /* 0xff80000003037808 */ /* 0x000fca0000000000 */
[----:B------:R-:W-:Y:S01]  /*1ed0*/  FADD R2, -R0, R3 ;  /* 0x0000000300027221 */ /* 0x000fe20000000100 */
[----:B------:R0:W-:Y:S03]  /*1ee0*/  STG.E desc[UR6][R4.64], R3 ;  /* 0x0000000304007986 */ /* 0x0001e6000c101906 */
[----:B------:R-:W-:Y:S01]  /*1ef0*/  FMUL R12, R2, 255 ;  /* 0x437f0000020c7820 */ /* 0x000fe20000400000 */
[----:B------:R-:W-:-:S03]  /*1f00*/  FFMA R2, R10, R13, R10 ;  /* 0x0000000d0a027223 */ /* 0x000fc6000000000a */
[----:B------:R-:W1:Y:S01]  /*1f10*/  FCHK P0, R12, R9 ;  /* 0x000000090c007302 */ /* 0x000e620000000000 */
[----:B------:R-:W-:-:S04]  /*1f20*/  FFMA R10, R2, R12, RZ ;  /* 0x0000000c020a7223 */ /* 0x000fc800000000ff */
[----:B------:R-:W-:-:S04]  /*1f30*/  FFMA R13, -R9, R10, R12 ;  /* 0x0000000a090d7223 */ /* 0x000fc8000000010c */
[----:B------:R-:W-:Y:S01]  /*1f40*/  FFMA R2, R2, R13, R10 ;  /* 0x0000000d02027223 */ /* 0x000fe2000000000a */
[----:B01----:R-:W-:Y:S06]  /*1f50*/  @!P0 BRA `(.L_x_23) ;  /* 0x0000000000148947 */ /* 0x003fec0003800000 */
[----:B------:R-:W-:Y:S01]  /*1f60*/  IMAD.MOV.U32 R2, RZ, RZ, R12 ;  /* 0x000000ffff027224 */ /* 0x000fe200078e000c */
[----:B------:R-:W-:Y:S01]  /*1f70*/  MOV R10, 0x1fa0 ;  /* 0x00001fa0000a7802 */ /* 0x000fe20000000f00 */
[----:B------:R-:W-:-:S07]  /*1f80*/  IMAD.MOV.U32 R3, RZ, RZ, R9 ;  /* 0x000000ffff037224 */ /* 0x000fce00078e0009 */
[----:B------:R-:W-:Y:S05]  /*1f90*/  CALL.REL.NOINC `($__internal_0_$__cuda_sm3x_div_rn_noftz_f32_slowpath) ;  /* 0x0000000000287944 */ /* 0x000fea0003c00000 */
[----:B------:R-:W-:-:S07]  /*1fa0*/  IMAD.MOV.U32 R2, RZ, RZ, R13 ;  /* 0x000000ffff027224 */ /* 0x000fce00078e000d */
.L_x_23:
[----:B------:R-:W-:Y:S05]  /*1fb0*/  BSYNC.RECONVERGENT B0 ;  /* 0x0000000000007941 */ /* 0x000fea0003800200 */
.L_x_22:
[----:B------:R-:W-:Y:S01]  /*1fc0*/  FADD R3, RZ, R2 ;  /* 0x00000002ff037221 */ /* 0x000fe20000000000 */
[----:B------:R-:W-:Y:S02]  /*1fd0*/  IADD3 R10, P0, PT, R6, 0x8, RZ ;  /* 0x00000008060a7810 */ /* 0x000fe40007f1e0ff */
[----:B------:R-:W-:Y:S02]  /*1fe0*/  IADD3 R4, P1, PT, R4, 0x8, RZ ;  /* 0x0000000804047810 */ /* 0x000fe40007f3e0ff */
[----:B------:R0:W-:Y:S01]  /*1ff0*/  STG.E desc[UR6][R6.64], R3 ;  /* 0x0000000306007986 */ /* 0x0001e2000c101906 */
[----:B------:R-:W-:Y:S02]  /*2000*/  IMAD.X R13, RZ, RZ, R7, P0 ;  /* 0x000000ffff0d7224 */ /* 0x000fe400000e0607 */
[----:B------:R-:W-:Y:S01]  /*2010*/  IMAD.X R5, RZ, RZ, R5, P1 ;  /* 0x000000ffff057224 */ /* 0x000fe200008e0605 */
[----:B------:R-:W-:Y:S07]  /*2020*/  BRA.U UP0, `(.L_x_24) ;  /* 0xfffffff500d87547 */ /* 0x000fee000b83ffff */
[----:B------:R-:W-:Y:S05]  /*2030*/  EXIT ;  /* 0x000000000000794d */ /* 0x000fea0003800000 */
        .weak           $__internal_0_$__cuda_sm3x_div_rn_noftz_f32_slowpath
        .type           $__internal_0_$__cuda_sm3x_div_rn_noftz_f32_slowpath,@function
        .size           $__internal_0_$__cuda_sm3x_div_rn_noftz_f32_slowpath,(.L_x_142 - $__internal_0_$__cuda_sm3x_div_rn_noftz_f32_slowpath)
$__internal_0_$__cuda_sm3x_div_rn_noftz_f32_slowpath:
[----:B------:R-:W-:Y:S01]  /*2040*/  SHF.R.U32.HI R12, RZ, 0x17, R3 ;  /* 0x00000017ff0c7819 */ /* 0x000fe20000011603 */
[----:B------:R-:W-:Y:S01]  /*2050*/  BSSY.RECONVERGENT B1, `(.L_x_25) ;  /* 0x0000062000017945 */ /* 0x000fe20003800200 */
[----:B------:R-:W-:Y:S02]  /*2060*/  SHF.R.U32.HI R13, RZ, 0x17, R2 ;  /* 0x00000017ff0d7819 */ /* 0x000fe40000011602 */
[----:B------:R-:W-:Y:S02]  /*2070*/  LOP3.LUT R12, R12, 0xff, RZ, 0xc0, !PT ;  /* 0x000000ff0c0c7812 */ /* 0x000fe400078ec0ff */
[----:B------:R-:W-:-:S03]  /*2080*/  LOP3.LUT R15, R13, 0xff, RZ, 0xc0, !PT ;  /* 0x000000ff0d0f7812 */ /* 0x000fc600078ec0ff */
[----:B------:R-:W-:Y:S02]  /*2090*/  VIADD R16, R12, 0xffffffff ;  /* 0xffffffff0c107836 */ /* 0x000fe40000000000 */
[----:B------:R-:W-:-:S03]  /*20a0*/  VIADD R14, R15, 0xffffffff ;  /* 0xffffffff0f0e7836 */ /* 0x000fc60000000000 */
[----:B------:R-:W-:-:S04]  /*20b0*/  ISETP.GT.U32.AND P0, PT, R16, 0xfd, PT ;  /* 0x000000fd1000780c */ /* 0x000fc80003f04070 */
[----:B------:R-:W-:-:S13]  /*20c0*/  ISETP.GT.U32.OR P0, PT, R14, 0xfd, P0 ;  /* 0x000000fd0e00780c */ /* 0x000fda0000704470 */
[----:B------:R-:W-:Y:S01]  /*20d0*/  @!P0 IMAD.MOV.U32 R13, RZ, RZ, RZ ;  /* 0x000000ffff0d8224 */ /* 0x000fe200078e00ff */
[----:B------:R-:W-:Y:S06]  /*20e0*/  @!P0 BRA `(.L_x_26) ;  /* 0x00000000005c8947 */ /* 0x000fec0003800000 */
[----:B------:R-:W-:Y:S02]  /*20f0*/  FSETP.GTU.FTZ.AND P0, PT, |R2|, +INF , PT ;  /* 0x7f8000000200780b */ /* 0x000fe40003f1c200 */
[----:B------:R-:W-:-:S04]  /*2100*/  FSETP.GTU.FTZ.AND P1, PT, |R3|, +INF , PT ;  /* 0x7f8000000300780b */ /* 0x000fc80003f3c200 */
[----:B------:R-:W-:-:S13]  /*2110*/  PLOP3.LUT P0, PT, P0, P1, PT, 0xf8, 0x8f ;  /* 0x00000000008f781c */ /* 0x000fda0000703f70 */
[----:B------:R-:W-:Y:S05]  /*2120*/  @P0 BRA `(.L_x_27) ;  /* 0x00000004004c0947 */ /* 0x000fea0003800000 */
[----:B------:R-:W-:-:S13]  /*2130*/  LOP3.LUT P0, RZ, R3, 0x7fffffff, R2, 0xc8, !PT ;  /* 0x7fffffff03ff7812 */ /* 0x000fda000780c802 */
[----:B------:R-:W-:Y:S05]  /*2140*/  @!P0 BRA `(.L_x_28) ;  /* 0x00000004003c8947 */ /* 0x000fea0003800000 */
[C---:B------:R-:W-:Y:S02]  /*2150*/  FSETP.NEU.FTZ.AND P2, PT, |R2|.reuse, +INF , PT ;  /* 0x7f8000000200780b */ /* 0x040fe40003f5d200 */
[----:B------:R-:W-:Y:S02]  /*2160*/  FSETP.NEU.FTZ.AND P1, PT, |R3|, +INF , PT ;  /* 0x7f8000000300780b */ /* 0x000fe40003f3d200 */
[----:B------:R-:W-:-:S11]  /*2170*/  FSETP.NEU.FTZ.AND P0, PT, |R2|, +INF , PT ;  /* 0x7f8000000200780b */ /* 0x000fd60003f1d200 */
[----:B------:R-:W-:Y:S05]  /*2180*/  @!P1 BRA !P2, `(.L_x_28) ;  /* 0x00000004002c9947 */ /* 0x000fea0005000000 */
[----:B------:R-:W-:-:S04]  /*2190*/  LOP3.LUT P2, RZ, R2, 0x7fffffff, RZ, 0xc0, !PT ;  /* 0x7fffffff02ff7812 */ /* 0x000fc8000784c0ff */
[----:B------:R-:W-:-:S13]  /*21a0*/  PLOP3.LUT P1, PT, P1, P2, PT, 0x2f, 0xf2 ;  /* 0x0000000000f2781c */ /* 0x000fda0000f24577 */
[----:B------:R-:W-:Y:S05]  /*21b0*/  @P1 BRA `(.L_x_29) ;  /* 0x0000000400181947 */ /* 0x000fea0003800000 */
[----:B------:R-:W-:-:S04]  /*21c0*/  LOP3.LUT P1, RZ, R3, 0x7fffffff, RZ, 0xc0, !PT ;  /* 0x7fffffff03ff7812 */ /* 0x000fc8000782c0ff */
[----:B------:R-:W-:-:S13]  /*21d0*/  PLOP3.LUT P0, PT, P0, P1, PT, 0x2f, 0xf2 ;  /* 0x0000000000f2781c */ /* 0x000fda0000702577 */
[----:B------:R-:W-:Y:S05]  /*21e0*/  @P0 BRA `(.L_x_30) ;  /* 0x0000000400000947 */ /* 0x000fea0003800000 */
[----:B------:R-:W-:Y:S02]  /*21f0*/  ISETP.GE.AND P0, PT, R14, RZ, PT ;  /* 0x000000ff0e00720c */ /* 0x000fe40003f06270 */
[----:B------:R-:W-:-:S11]  /*2200*/  ISETP.GE.AND P1, PT, R16, RZ, PT ;  /* 0x000000ff1000720c */ /* 0x000fd60003f26270 */
[----:B------:R-:W-:Y:S02]  /*2210*/  @P0 IMAD.MOV.U32 R13, RZ, RZ, RZ ;  /* 0x000000ffff0d0224 */ /* 0x000fe400078e00ff */
[----:B------:R-:W-:Y:S01]  /*2220*/  @!P0 FFMA R2, R2, 1.84467440737095516160e+19, RZ ;  /* 0x5f80000002028823 */ /* 0x000fe200000000ff */
[----:B------:R-:W-:Y:S02]  /*2230*/  @!P0 IMAD.MOV.U32 R13, RZ, RZ, -0x40 ;  /* 0xffffffc0ff0d8424 */ /* 0x000fe400078e00ff */
[----:B------:R-:W-:Y:S02]  /*2240*/  @!P1 FFMA R3, R3, 1.84467440737095516160e+19, RZ ;  /* 0x5f80000003039823 */ /* 0x000fe400000000ff */
[----:B------:R-:W-:-:S07]  /*2250*/  @!P1 VIADD R13, R13, 0x40 ;  /* 0x000000400d0d9836 */ /* 0x000fce0000000000 */
.L_x_26:
[----:B------:R-:W-:Y:S01]  /*2260*/  LEA R14, R12, 0xc0800000, 0x17 ;  /* 0xc08000000c0e7811 */ /* 0x000fe200078eb8ff */
[----:B------:R-:W-:Y:S01]  /*2270*/  VIADD R15, R15, 0xffffff81 ;  /* 0xffffff810f0f7836 */ /* 0x000fe20000000000 */
[----:B------:R-:W-:Y:S03]  /*2280*/  BSSY.RECONVERGENT B2, `(.L_x_31) ;  /* 0x0000035000027945 */ /* 0x000fe60003800200 */
[----:B------:R-:W-:Y:S02]  /*2290*/  IMAD.IADD R16, R3, 0x1, -R14 ;  /* 0x0000000103107824 */ /* 0x000fe400078e0a0e */
[C---:B------:R-:W-:Y:S02]  /*22a0*/  IMAD R2, R15.reuse, -0x800000, R2 ;  /* 0xff8000000f027824 */ /* 0x040fe400078e0202 */
[----:B------:R0:W1:Y:S01]  /*22b0*/  MUFU.RCP R3, R16 ;  /* 0x0000001000037308 */ /* 0x0000620000001000 */
[----:B------:R-:W-:Y:S01]  /*22c0*/  FADD.FTZ R17, -R16, -RZ ;  /* 0x800000ff10117221 */ /* 0x000fe20000010100 */
[----:B0-----:R-:W-:-:S05]  /*22d0*/  IADD3 R16, PT, PT, R15, 0x7f, -R12 ;  /* 0x0000007f0f107810 */ /* 0x001fca0007ffe80c */
[----:B------:R-:W-:Y:S02]  /*22e0*/  IMAD.IADD R13, R16, 0x1, R13 ;  /* 0x00000001100d7824 */ /* 0x000fe400078e020d */
[----:B-1----:R-:W-:-:S04]  /*22f0*/  FFMA R14, R3, R17, 1 ;  /* 0x3f800000030e7423 */ /* 0x002fc80000000011 */
[----:B------:R-:W-:-:S04]  /*2300*/  FFMA R3, R3, R14, R3 ;  /* 0x0000000e03037223 */ /* 0x000fc80000000003 */
[----:B------:R-:W-:-:S04]  /*2310*/  FFMA R14, R2, R3, RZ ;  /* 0x00000003020e7223 */ /* 0x000fc800000000ff */
[----:B------:R-:W-:-:S04]  /*2320*/  FFMA R18, R17, R14, R2 ;  /* 0x0000000e11127223 */ /* 0x000fc80000000002 */
[----:B------:R-:W-:-:S04]  /*2330*/  FFMA R14, R3, R18, R14 ;  /* 0x00000012030e7223 */ /* 0x000fc8000000000e */
[----:B------:R-:W-:-:S04]  /*2340*/  FFMA R17, R17, R14, R2 ;  /* 0x0000000e11117223 */ /* 0x000fc80000000002 */
[----:B------:R-:W-:-:S05]  /*2350*/  FFMA R2, R3, R17, R14 ;  /* 0x0000001103027223 */ /* 0x000fca000000000e */
[----:B------:R-:W-:-:S04]  /*2360*/  SHF.R.U32.HI R12, RZ, 0x17, R2 ;  /* 0x00000017ff0c7819 */ /* 0x000fc80000011602 */
[----:B------:R-:W-:-:S05]  /*2370*/  LOP3.LUT R12, R12, 0xff, RZ, 0xc0, !PT ;  /* 0x000000ff0c0c7812 */ /* 0x000fca00078ec0ff */
[----:B------:R-:W-:-:S04]  /*2380*/  IMAD.IADD R15, R12, 0x1, R13 ;  /* 0x000000010c0f7824 */ /* 0x000fc800078e020d */
[----:B------:R-:W-:-:S05]  /*2390*/  VIADD R12, R15, 0xffffffff ;  /* 0xffffffff0f0c7836 */ /* 0x000fca0000000000 */
[----:B------:R-:W-:-:S13]  /*23a0*/  ISETP.GE.U32.AND P0, PT, R12, 0xfe, PT ;  /* 0x000000fe0c00780c */ /* 0x000fda0003f06070 */
[----:B------:R-:W-:Y:S05]  /*23b0*/  @!P0 BRA `(.L_x_32) ;  /* 0x0000000000808947 */ /* 0x000fea0003800000 */
[----:B------:R-:W-:-:S13]  /*23c0*/  ISETP.GT.AND P0, PT, R15, 0xfe, PT ;  /* 0x000000fe0f00780c */ /* 0x000fda0003f04270 */
[----:B------:R-:W-:Y:S05]  /*23d0*/  @P0 BRA `(.L_x_33) ;  /* 0x00000000006c0947 */ /* 0x000fea0003800000 */
[----:B------:R-:W-:-:S13]  /*23e0*/  ISETP.GE.AND P0, PT, R15, 0x1, PT ;  /* 0x000000010f00780c */ /* 0x000fda0003f06270 */
[----:B------:R-:W-:Y:S05]  /*23f0*/  @P0 BRA `(.L_x_34) ;  /* 0x0000000000740947 */ /* 0x000fea0003800000 */
[----:B------:R-:W-:Y:S02]  /*2400*/  ISETP.GE.AND P0, PT, R15, -0x18, PT ;  /* 0xffffffe80f00780c */ /* 0x000fe40003f06270 */
[----:B------:R-:W-:-:S11]  /*2410*/  LOP3.LUT R2, R2, 0x80000000, RZ, 0xc0, !PT ;  /* 0x8000000002027812 */ /* 0x000fd600078ec0ff */
[----:B------:R-:W-:Y:S05]  /*2420*/  @!P0 BRA `(.L_x_34) ;  /* 0x0000000000688947 */ /* 0x000fea0003800000 */
[-CC-:B------:R-:W-:Y:S01]  /*2430*/  FFMA.RZ R12, R3, R17.reuse, R14.reuse ;  /* 0x00000011030c7223 */ /* 0x180fe2000000c00e */
[C---:B------:R-:W-:Y:S02]  /*2440*/  ISETP.NE.AND P2, PT, R15.reuse, RZ, PT ;  /* 0x000000ff0f00720c */ /* 0x040fe40003f45270 */
[----:B------:R-:W-:Y:S02]  /*2450*/  ISETP.NE.AND P1, PT, R15, RZ, PT ;  /* 0x000000ff0f00720c */ /* 0x000fe40003f25270 */
[----:B------:R-:W-:Y:S01]  /*2460*/  LOP3.LUT R13, R12, 0x7fffff, RZ, 0xc0, !PT ;  /* 0x007fffff0c0d7812 */ /* 0x000fe200078ec0ff */
[CCC-:B------:R-:W-:Y:S01]  /*2470*/  FFMA.RP R12, R3.reuse, R17.reuse, R14.reuse ;  /* 0x00000011030c7223 */ /* 0x1c0fe2000000800e */
[----:B------:R-:W-:Y:S01]  /*2480*/  FFMA.RM R3, R3, R17, R14 ;  /* 0x0000001103037223 */ /* 0x000fe2000000400e */
[----:B------:R-:W-:Y:S01]  /*2490*/  VIADD R14, R15, 0x20 ;  /* 0x000000200f0e7836 */ /* 0x000fe20000000000 */
[----:B------:R-:W-:Y:S01]  /*24a0*/  LOP3.LUT R13, R13, 0x800000, RZ, 0xfc, !PT ;  /* 0x008000000d0d7812 */ /* 0x000fe200078efcff */
[----:B------:R-:W-:-:S02]  /*24b0*/  IMAD.MOV R15, RZ, RZ, -R15 ;  /* 0x000000ffff0f7224 */ /* 0x000fc400078e0a0f */
[----:B------:R-:W-:Y:S02]  /*24c0*/  FSETP.NEU.FTZ.AND P0, PT, R12, R3, PT ;  /* 0x000000030c00720b */ /* 0x000fe40003f1d000 */
[----:B------:R-:W-:Y:S02]  /*24d0*/  SHF.L.U32 R14, R13, R14, RZ ;  /* 0x0000000e0d0e7219 */ /* 0x000fe400000006ff */
[----:B------:R-:W-:Y:S02]  /*24e0*/  SEL R12, R15, RZ, P2 ;  /* 0x000000ff0f0c7207 */ /* 0x000fe40001000000 */
[----:B------:R-:W-:Y:S02]  /*24f0*/  ISETP.NE.AND P1, PT, R14, RZ, P1 ;  /* 0x000000ff0e00720c */ /* 0x000fe40000f25270 */
[----:B------:R-:W-:Y:S02]  /*2500*/  SHF.R.U32.HI R12, RZ, R12, R13 ;  /* 0x0000000cff0c7219 */ /* 0x000fe4000001160d */
[----:B------:R-:W-:-:S02]  /*2510*/  PLOP3.LUT P0, PT, P0, P1, PT, 0xf8, 0x8f ;  /* 0x00000000008f781c */ /* 0x000fc40000703f70 */
[----:B------:R-:W-:Y:S02]  /*2520*/  SHF.R.U32.HI R14, RZ, 0x1, R12 ;  /* 0x00000001ff0e7819 */ /* 0x000fe4000001160c */
[----:B------:R-:W-:-:S04]  /*2530*/  SEL R3, RZ, 0x1, !P0 ;  /* 0x00000001ff037807 */ /* 0x000fc80004000000 */
[----:B------:R-:W-:-:S04]  /*2540*/  LOP3.LUT R3, R3, 0x1, R14, 0xf8, !PT ;  /* 0x0000000103037812 */ /* 0x000fc800078ef80e */
[----:B------:R-:W-:-:S05]  /*2550*/  LOP3.LUT R3, R3, R12, RZ, 0xc0, !PT ;  /* 0x0000000c03037212 */ /* 0x000fca00078ec0ff */
[----:B------:R-:W-:-:S05]  /*2560*/  IMAD.IADD R3, R14, 0x1, R3 ;  /* 0x000000010e037824 */ /* 0x000fca00078e0203 */
[----:B------:R-:W-:Y:S01]  /*2570*/  LOP3.LUT R2, R3, R2, RZ, 0xfc, !PT ;  /* 0x0000000203027212 */ /* 0x000fe200078efcff */
[----:B------:R-:W-:Y:S06]  /*2580*/  BRA `(.L_x_34) ;  /* 0x0000000000107947 */ /* 0x000fec0003800000 */
.L_x_33:
[----:B------:R-:W-:-:S04]  /*2590*/  LOP3.LUT R2, R2, 0x80000000, RZ, 0xc0, !PT ;  /* 0x8000000002027812 */ /* 0x000fc800078ec0ff */
[----:B------:R-:W-:Y:S01]  /*25a0*/  LOP3.LUT R2, R2, 0x7f800000, RZ, 0xfc, !PT ;  /* 0x7f80000002027812 */ /* 0x000fe200078efcff */
[----:B------:R-:W-:Y:S06]  /*25b0*/  BRA `(.L_x_34) ;  /* 0x0000000000047947 */ /* 0x000fec0003800000 */
.L_x_32:
[----:B------:R-:W-:-:S07]  /*25c0*/  IMAD R2, R13, 0x800000, R2 ;  /* 0x008000000d027824 */ /* 0x000fce00078e0202 */
.L_x_34:
[----:B------:R-:W-:Y:S05]  /*25d0*/  BSYNC.RECONVERGENT B2 ;  /* 0x0000000000027941 */ /* 0x000fea0003800200 */
.L_x_31:
[----:B------:R-:W-:Y:S05]  /*25e0*/  BRA `(.L_x_35) ;  /* 0x0000000000207947 */ /* 0x000fea0003800000 */
.L_x_30:
[----:B------:R-:W-:-:S04]  /*25f0*/  LOP3.LUT R2, R3, 0x80000000, R2, 0x48, !PT ;  /* 0x8000000003027812 */ /* 0x000fc800078e4802 */
[----:B------:R-:W-:Y:S01]  /*2600*/  LOP3.LUT R2, R2, 0x7f800000, RZ, 0xfc, !PT ;  /* 0x7f80000002027812 */ /* 0x000fe200078efcff */
[----:B------:R-:W-:Y:S06]  /*2610*/  BRA `(.L_x_35) ;  /* 0x0000000000147947 */ /* 0x000fec0003800000 */
.L_x_29:
[----:B------:R-:W-:Y:S01]  /*2620*/  LOP3.LUT R2, R3, 0x80000000, R2, 0x48, !PT ;  /* 0x8000000003027812 */ /* 0x000fe200078e4802 */
[----:B------:R-:W-:Y:S06]  /*2630*/  BRA `(.L_x_35) ;  /* 0x00000000000c7947 */ /* 0x000fec0003800000 */
.L_x_28:
[----:B------:R-:W0:Y:S01]  /*2640*/  MUFU.RSQ R2, -QNAN ;  /* 0xffc0000000027908 */ /* 0x000e220000001400 */
[----:B------:R-:W-:Y:S05]  /*2650*/  BRA `(.L_x_35) ;  /* 0x0000000000047947 */ /* 0x000fea0003800000 */
.L_x_27:
[----:B------:R-:W-:-:S07]  /*2660*/  FADD.FTZ R2, R2, R3 ;  /* 0x0000000302027221 */ /* 0x000fce0000010000 */
.L_x_35:
[----:B------:R-:W-:Y:S05]  /*2670*/  BSYNC.RECONVERGENT B1 ;  /* 0x0000000000017941 */ /* 0x000fea0003800200 */
.L_x_25:
[----:B0-----:R-:W-:Y:S02]  /*2680*/  IMAD.MOV.U32 R13, RZ, RZ, R2 ;  /* 0x000000ffff0d7224 */ /* 0x001fe400078e0002 */
[----:B------:R-:W-:Y:S02]  /*2690*/  IMAD.MOV.U32 R2, RZ, RZ, R10 ;  /* 0x000000ffff027224 */ /* 0x000fe400078e000a */
[----:B------:R-:W-:-:S04]  /*26a0*/  IMAD.MOV.U32 R3, RZ, RZ, 0x0 ;  /* 0x00000000ff037424 */ /* 0x000fc800078e00ff */
[----:B------:R-:W-:Y:S05]  /*26b0*/  RET.REL.NODEC R2 `(_Z14dynamic_KernelPfS_PiS_S_) ;  /* 0xffffffd802507950 */ /* 0x000fea0003c3ffff */
.L_x_36:
        /* <DEDUP_REMOVED lines=12> */
.L_x_142:


//--------------------- .text._Z15sampling_KernelPfS_ --------------------------
	.section	.text._Z15sampling_KernelPfS_,"ax",@progbits
	.align	128
        .global         _Z15sampling_KernelPfS_
        .type           _Z15sampling_KernelPfS_,@function
        .size           _Z15sampling_KernelPfS_,(.L_x_143 - _Z15sampling_KernelPfS_)
        .other          _Z15sampling_KernelPfS_,@"STO_CUDA_ENTRY STV_DEFAULT"
_Z15sampling_KernelPfS_:
.text._Z15sampling_KernelPfS_:
[----:B------:R-:W-:Y:S01]  /*0000*/  LDC R1, c[0x0][0x37c] ;  /* 0x0000df00ff017b82 */ /* 0x000fe20000000800 */
[----:B------:R-:W0:Y:S07]  /*0010*/  S2R R5, SR_TID.Y ;  /* 0x0000000000057919 */ /* 0x000e2e0000002200 */
[----:B------:R-:W0:Y:S01]  /*0020*/  LDC.64 R2, c[0x0][0x380] ;  /* 0x0000e000ff027b82 */ /* 0x000e220000000a00 */
[----:B------:R-:W-:Y:S01]  /*0030*/  IMAD.MOV.U32 R7, RZ, RZ, RZ ;  /* 0x000000ffff077224 */ /* 0x000fe200078e00ff */
[----:B------:R-:W1:Y:S01]  /*0040*/  LDCU.64 UR6, c[0x0][0x358] ;  /* 0x00006b00ff0677ac */ /* 0x000e620008000a00 */
[----:B------:R-:W-:Y:S01]  /*0050*/  UMOV UR4, URZ ;  /* 0x000000ff00047c82 */ /* 0x000fe20008000000 */
[----:B0-----:R-:W-:-:S03]  /*0060*/  IMAD.WIDE.U32 R2, R5, 0xb6a0, R2 ;  /* 0x0000b6a005027825 */ /* 0x001fc600078e0002 */
[----:B------:R-:W-:Y:S02]  /*0070*/  IADD3 R10, P0, PT, R2, 0x10, RZ ;  /* 0x00000010020a7810 */ /* 0x000fe40007f1e0ff */
[----:B------:R-:W-:-:S03]  /*0080*/  SHF.L.U32 R2, R5, 0x9, RZ ;  /* 0x0000000905027819 */ /* 0x000fc600000006ff */
[----:B-1----:R-:W-:-:S08]  /*0090*/  IMAD.X R11, RZ, RZ, R3, P0 ;  /* 0x000000ffff0b7224 */ /* 0x002fd000000e0603 */
.L_x_45:
[----:B------:R-:W-:Y:S02]  /*00a0*/  HFMA2 R6, -RZ, RZ, 2.85546875, -0.0078125 ;  /* 0x41b6a000ff067431 */ /* 0x000fe400000001ff */
[----:B------:R-:W-:Y:S01]  /*00b0*/  IMAD.MOV.U32 R5, RZ, RZ, 0x3d336d84 ;  /* 0x3d336d84ff057424 */ /* 0x000fe200078e00ff */
[----:B0-----:R-:W-:-:S04]  /*00c0*/  I2FP.F32.U32 R3, UR4 ;  /* 0x0000000400037c45 */ /* 0x001fc80008201000 */
[----:B------:R-:W0:Y:S01]  /*00d0*/  FCHK P0, R3, 22.828125 ;  /* 0x41b6a00003007902 */ /* 0x000e220000000000 */
[----:B------:R-:W-:-:S04]  /*00e0*/  FFMA R0, R5, -R6, 1 ;  /* 0x3f80000005007423 */ /* 0x000fc80000000806 */
[----:B------:R-:W-:-:S04]  /*00f0*/  FFMA R0, R0, R5, 0.043805614113807678223 ;  /* 0x3d336d8400007423 */ /* 0x000fc80000000005 */
[----:B------:R-:W-:-:S04]  /*0100*/  FFMA R4, R3, R0, RZ ;  /* 0x0000000003047223 */ /* 0x000fc800000000ff */
[----:B------:R-:W-:-:S04]  /*0110*/  FFMA R5, R4, -22.828125, R3 ;  /* 0xc1b6a00004057823 */ /* 0x000fc80000000003 */
[----:B------:R-:W-:Y:S01]  /*0120*/  FFMA R0, R0, R5, R4 ;  /* 0x0000000500007223 */ /* 0x000fe20000000004 */
[----:B------:R-:W-:Y:S01]  /*0130*/  IMAD.MOV.U32 R4, RZ, RZ, R10 ;  /* 0x000000ffff047224 */ /* 0x000fe200078e000a */
[----:B------:R-:W-:Y:S01]  /*0140*/  MOV R5, R11 ;  /* 0x0000000b00057202 */ /* 0x000fe20000000f00 */
[----:B0-----:R-:W-:Y:S06]  /*0150*/  @!P0 BRA `(.L_x_37) ;  /* 0x0000000000088947 */ /* 0x001fec0003800000 */
[----:B------:R-:W-:-:S07]  /*0160*/  MOV R10, 0x180 ;  /* 0x00000180000a7802 */ /* 0x000fce0000000f00 */
[----:B------:R-:W-:Y:S05]  /*0170*/  CALL.REL.NOINC `($__internal_1_$__cuda_sm3x_div_rn_noftz_f32_slowpath) ;  /* 0x0000000800847944 */ /* 0x000fea0003c00000 */
.L_x_37:
[----:B------:R-:W-:-:S06]  /*0180*/  FADD R8, R0, 1 ;  /* 0x3f80000000087421 */ /* 0x000fcc0000000000 */
[----:B------:R-:W0:Y:S02]  /*0190*/  FRND.FLOOR R8, R8 ;  /* 0x0000000800087307 */ /* 0x000e240000205000 */
[----:B0-----:R-:W-:-:S13]  /*01a0*/  FSETP.NEU.AND P1, PT, R7, R8, PT ;  /* 0x000000080700720b */ /* 0x001fda0003f2d000 */
[----:B------:R-:W2:Y:S01]  /*01b0*/  @P1 LDG.E R3, desc[UR6][R4.64+-0x10] ;  /* 0xfffff00604031981 */ /* 0x000ea2000c1e1900 */
[----:B------:R-:W0:Y:S01]  /*01c0*/  @P1 LDC.64 R10, c[0x0][0x388] ;  /* 0x0000e200ff0a1b82 */ /* 0x000e220000000a00 */
[----:B------:R-:W-:Y:S01]  /*01d0*/  UIADD3 UR5, UPT, UPT, UR4, 0x1, URZ ;  /* 0x0000000104057890 */ /* 0x000fe2000fffe0ff */
[----:B------:R-:W-:-:S04]  /*01e0*/  IMAD.MOV.U32 R7, RZ, RZ, 0x3d336d84 ;  /* 0x3d336d84ff077424 */ /* 0x000fc800078e00ff */
[----:B------:R-:W-:Y:S01]  /*01f0*/  FFMA R0, R7, -R6, 1 ;  /* 0x3f80000007007423 */ /* 0x000fe20000000806 */
[----:B------:R-:W-:-:S03]  /*0200*/  I2FP.F32.U32 R14, UR5 ;  /* 0x00000005000e7c45 */ /* 0x000fc60008201000 */
[----:B------:R-:W-:Y:S01]  /*0210*/  FFMA R0, R0, R7, 0.043805614113807678223 ;  /* 0x3d336d8400007423 */ /* 0x000fe20000000007 */
[----:B------:R-:W1:Y:S03]  /*0220*/  FCHK P0, R14, 22.828125 ;  /* 0x41b6a0000e007902 */ /* 0x000e660000000000 */
[----:B------:R-:W-:-:S04]  /*0230*/  FFMA R7, R0, R14, RZ ;  /* 0x0000000e00077223 */ /* 0x000fc800000000ff */
[----:B------:R-:W-:-:S04]  /*0240*/  FFMA R12, R7, -22.828125, R14 ;  /* 0xc1b6a000070c7823 */ /* 0x000fc8000000000e */
[----:B------:R-:W-:Y:S01]  /*0250*/  FFMA R0, R0, R12, R7 ;  /* 0x0000000c00007223 */ /* 0x000fe20000000007 */
[C---:B0-----:R-:W-:Y:S01]  /*0260*/  @P1 IMAD.WIDE R10, R2.reuse, 0x4, R10 ;  /* 0x00000004020a1825 */ /* 0x041fe200078e020a */
[----:B------:R-:W-:-:S04]  /*0270*/  @P1 IADD3 R2, PT, PT, R2, 0x1, RZ ;  /* 0x0000000102021810 */ /* 0x000fc80007ffe0ff */
[----:B--2---:R0:W-:Y:S01]  /*0280*/  @P1 STG.E desc[UR6][R10.64], R3 ;  /* 0x000000030a001986 */ /* 0x0041e2000c101906 */
[----:B-1----:R-:W-:Y:S05]  /*0290*/  @!P0 BRA `(.L_x_38) ;  /* 0x00000000000c8947 */ /* 0x002fea0003800000 */
[----:B0-----:R-:W-:Y:S01]  /*02a0*/  IMAD.MOV.U32 R3, RZ, RZ, R14 ;  /* 0x000000ffff037224 */ /* 0x001fe200078e000e */
[----:B------:R-:W-:-:S07]  /*02b0*/  MOV R10, 0x2d0 ;  /* 0x000002d0000a7802 */ /* 0x000fce0000000f00 */
[----:B------:R-:W-:Y:S05]  /*02c0*/  CALL.REL.NOINC `($__internal_1_$__cuda_sm3x_div_rn_noftz_f32_slowpath) ;  /* 0x0000000800307944 */ /* 0x000fea0003c00000 */
.L_x_38:
[----:B------:R-:W-:-:S06]  /*02d0*/  FADD R7, R0, 1 ;  /* 0x3f80000000077421 */ /* 0x000fcc0000000000 */
[----:B------:R-:W1:Y:S02]  /*02e0*/  FRND.FLOOR R7, R7 ;  /* 0x0000000700077307 */ /* 0x000e640000205000 */
[----:B-1----:R-:W-:-:S13]  /*02f0*/  FSETP.NEU.AND P1, PT, R8, R7, PT ;  /* 0x000000070800720b */ /* 0x002fda0003f2d000 */
[----:B0-----:R-:W2:Y:S01]  /*0300*/  @P1 LDG.E R3, desc[UR6][R4.64+-0xc] ;  /* 0xfffff40604031981 */ /* 0x001ea2000c1e1900 */
[----:B------:R-:W0:Y:S01]  /*0310*/  @P1 LDC.64 R8, c[0x0][0x388] ;  /* 0x0000e200ff081b82 */ /* 0x000e220000000a00 */
[----:B------:R-:W-:Y:S01]  /*0320*/  UIADD3 UR5, UPT, UPT, UR4, 0x2, URZ ;  /* 0x0000000204057890 */ /* 0x000fe2000fffe0ff */
[----:B------:R-:W-:-:S05]  /*0330*/  HFMA2 R11, -RZ, RZ, 1.2998046875, 5648 ;  /* 0x3d336d84ff0b7431 */ /* 0x000fca00000001ff */
[----:B------:R-:W-:-:S04]  /*0340*/  I2FP.F32.U32 R12, UR5 ;  /* 0x00000005000c7c45 */ /* 0x000fc80008201000 */
[----:B------:R-:W1:Y:S01]  /*0350*/  FCHK P0, R12, 22.828125 ;  /* 0x41b6a0000c007902 */ /* 0x000e620000000000 */
[----:B------:R-:W-:-:S04]  /*0360*/  FFMA R0, R11, -R6, 1 ;  /* 0x3f8000000b007423 */ /* 0x000fc80000000806 */
[----:B------:R-:W-:-:S04]  /*0370*/  FFMA R0, R0, R11, 0.043805614113807678223 ;  /* 0x3d336d8400007423 */ /* 0x000fc8000000000b */
[----:B------:R-:W-:Y:S01]  /*0380*/  FFMA R11, R0, R12, RZ ;  /* 0x0000000c000b7223 */ /* 0x000fe200000000ff */
[----:B0-----:R-:W-:-:S04]  /*0390*/  @P1 IMAD.WIDE R8, R2, 0x4, R8 ;  /* 0x0000000402081825 */ /* 0x001fc800078e0208 */
[----:B------:R-:W-:Y:S01]  /*03a0*/  FFMA R10, R11, -22.828125, R12 ;  /* 0xc1b6a0000b0a7823 */ /* 0x000fe2000000000c */
[----:B------:R-:W-:-:S03]  /*03b0*/  @P1 VIADD R2, R2, 0x1 ;  /* 0x0000000102021836 */ /* 0x000fc60000000000 */
[----:B------:R-:W-:Y:S01]  /*03c0*/  FFMA R0, R0, R10, R11 ;  /* 0x0000000a00007223 */ /* 0x000fe2000000000b */
[----:B--2---:R0:W-:Y:S01]  /*03d0*/  @P1 STG.E desc[UR6][R8.64], R3 ;  /* 0x0000000308001986 */ /* 0x0041e2000c101906 */
[----:B-1----:R-:W-:Y:S05]  /*03e0*/  @!P0 BRA `(.L_x_39) ;  /* 0x00000000000c8947 */ /* 0x002fea0003800000 */
[----:B0-----:R-:W-:Y:S02]  /*03f0*/  MOV R3, R12 ;  /* 0x0000000c00037202 */ /* 0x001fe40000000f00 */
[----:B------:R-:W-:-:S07]  /*0400*/  MOV R10, 0x420 ;  /* 0x00000420000a7802 */ /* 0x000fce0000000f00 */
[----:B------:R-:W-:Y:S05]  /*0410*/  CALL.REL.NOINC `($__internal_1_$__cuda_sm3x_div_rn_noftz_f32_slowpath) ;  /* 0x0000000400dc7944 */ /* 0x000fea0003c00000 */
.L_x_39:
[----:B0-----:R-:W-:-:S06]  /*0420*/  FADD R8, R0, 1 ;  /* 0x3f80000000087421 */ /* 0x001fcc0000000000 */
        /* <DEDUP_REMOVED lines=20> */
.L_x_40:
[----:B------:R-:W-:-:S06]  /*0570*/  FADD R7, R0, 1 ;  /* 0x3f80000000077421 */ /* 0x000fcc0000000000 */
[----:B------:R-:W1:Y:S02]  /*0580*/  FRND.FLOOR R7, R7 ;  /* 0x0000000700077307 */ /* 0x000e640000205000 */
[----:B-1----:R-:W-:-:S13]  /*0590*/  FSETP.NEU.AND P1, PT, R8, R7, PT ;  /* 0x000000070800720b */ /* 0x002fda0003f2d000 */
[----:B0-----:R-:W2:Y:S01]  /*05a0*/  @P1 LDG.E R3, desc[UR6][R4.64+-0x4] ;  /* 0xfffffc0604031981 */ /* 0x001ea2000c1e1900 */
[----:B------:R-:W0:Y:S01]  /*05b0*/  @P1 LDC.64 R8, c[0x0][0x388] ;  /* 0x0000e200ff081b82 */ /* 0x000e220000000a00 */
[----:B------:R-:W-:Y:S01]  /*05c0*/  UIADD3 UR5, UPT, UPT, UR4, 0x4, URZ ;  /* 0x0000000404057890 */ /* 0x000fe2000fffe0ff */
[----:B------:R-:W-:-:S05]  /*05d0*/  MOV R11, 0x3d336d84 ;  /* 0x3d336d84000b7802 */ /* 0x000fca0000000f00 */
[----:B------:R-:W-:Y:S01]  /*05e0*/  I2FP.F32.U32 R12, UR5 ;  /* 0x00000005000c7c45 */ /* 0x000fe20008201000 */
[----:B------:R-:W-:-:S03]  /*05f0*/  FFMA R0, R11, -R6, 1 ;  /* 0x3f8000000b007423 */ /* 0x000fc60000000806 */
[----:B------:R-:W1:Y:S01]  /*0600*/  FCHK P0, R12, 22.828125 ;  /* 0x41b6a0000c007902 */ /* 0x000e620000000000 */
[----:B------:R-:W-:-:S04]  /*0610*/  FFMA R0, R0, R11, 0.043805614113807678223 ;  /* 0x3d336d8400007423 */ /* 0x000fc8000000000b */
[----:B------:R-:W-:-:S04]  /*0620*/  FFMA R11, R0, R12, RZ ;  /* 0x0000000c000b7223 */ /* 0x000fc800000000ff */
[----:B------:R-:W-:Y:S01]  /*0630*/  FFMA R10, R11, -22.828125, R12 ;  /* 0xc1b6a0000b0a7823 */ /* 0x000fe2000000000c */
[----:B0-----:R-:W-:-:S04]  /*0640*/  @P1 IMAD.WIDE R8, R2, 0x4, R8 ;  /* 0x0000000402081825 */ /* 0x001fc800078e0208 */
[----:B------:R-:W-:Y:S01]  /*0650*/  FFMA R0, R0, R10, R11 ;  /* 0x0000000a00007223 */ /* 0x000fe2000000000b */
[----:B------:R-:W-:Y:S01]  /*0660*/  @P1 VIADD R2, R2, 0x1 ;  /* 0x0000000102021836 */ /* 0x000fe20000000000 */
[----:B--2---:R0:W-:Y:S01]  /*0670*/  @P1 STG.E desc[UR6][R8.64], R3 ;  /* 0x0000000308001986 */ /* 0x0041e2000c101906 */
[----:B-1----:R-:W-:Y:S05]  /*0680*/  @!P0 BRA `(.L_x_41) ;  /* 0x00000000000c8947 */ /* 0x002fea0003800000 */
[----:B0-----:R-:W-:Y:S02]  /*0690*/  MOV R3, R12 ;  /* 0x0000000c00037202 */ /* 0x001fe40000000f00 */
[----:B------:R-:W-:-:S07]  /*06a0*/  MOV R10, 0x6c0 ;  /* 0x000006c0000a7802 */ /* 0x000fce0000000f00 */
[----:B------:R-:W-:Y:S05]  /*06b0*/  CALL.REL.NOINC `($__internal_1_$__cuda_sm3x_div_rn_noftz_f32_slowpath) ;  /* 0x0000000400347944 */ /* 0x000fea0003c00000 */
.L_x_41:
        /* <DEDUP_REMOVED lines=21> */
.L_x_42:
        /* <DEDUP_REMOVED lines=21> */
.L_x_43:
        /* <DEDUP_REMOVED lines=21> */
.L_x_44:
[----:B------:R-:W-:-:S04]  /*0ab0*/  FADD R0, R0, 1 ;  /* 0x3f80000000007421 */ /* 0x000fc80000000000 */
[----:B------:R-:W1:Y:S02]  /*0ac0*/  FRND.FLOOR R7, R0 ;  /* 0x0000000000077307 */ /* 0x000e640000205000 */
[----:B-1----:R-:W-:-:S13]  /*0ad0*/  FSETP.NEU.AND P0, PT, R8, R7, PT ;  /* 0x000000070800720b */ /* 0x002fda0003f0d000 */
[----:B0-----:R-:W2:Y:S01]  /*0ae0*/  @P0 LDG.E R3, desc[UR6][R4.64+0xc] ;  /* 0x00000c0604030981 */ /* 0x001ea2000c1e1900 */
[----:B------:R-:W0:Y:S01]  /*0af0*/  @P0 LDC.64 R8, c[0x0][0x388] ;  /* 0x0000e200ff080b82 */ /* 0x000e220000000a00 */
[----:B------:R-:W-:Y:S01]  /*0b00*/  UIADD3 UR4, UPT, UPT, UR4, 0x8, URZ ;  /* 0x0000000804047890 */ /* 0x000fe2000fffe0ff */
[----:B------:R-:W-:-:S03]  /*0b10*/  IADD3 R10, P1, PT, R4, 0x20, RZ ;  /* 0x00000020040a7810 */ /* 0x000fc60007f3e0ff */
[----:B------:R-:W-:Y:S01]  /*0b20*/  UISETP.NE.AND UP0, UPT, UR4, 0x2da8, UPT ;  /* 0x00002da80400788c */ /* 0x000fe2000bf05270 */
[----:B------:R-:W-:Y:S01]  /*0b30*/  IADD3.X R11, PT, PT, RZ, R5, RZ, P1, !PT ;  /* 0x00000005ff0b7210 */ /* 0x000fe20000ffe4ff */
[----:B0-----:R-:W-:-:S04]  /*0b40*/  @P0 IMAD.WIDE R8, R2, 0x4, R8 ;  /* 0x0000000402080825 */ /* 0x001fc800078e0208 */
[----:B------:R-:W-:Y:S01]  /*0b50*/  @P0 VIADD R2, R2, 0x1 ;  /* 0x0000000102020836 */ /* 0x000fe20000000000 */
[----:B--2---:R0:W-:Y:S02]  /*0b60*/  @P0 STG.E desc[UR6][R8.64], R3 ;  /* 0x0000000308000986 */ /* 0x0041e4000c101906 */
[----:B------:R-:W-:Y:S05]  /*0b70*/  BRA.U UP0, `(.L_x_45) ;  /* 0xfffffff500487547 */ /* 0x000fea000b83ffff */
[----:B------:R-:W-:Y:S05]  /*0b80*/  EXIT ;  /* 0x000000000000794d */ /* 0x000fea0003800000 */
        .weak           $__internal_1_$__cuda_sm3x_div_rn_noftz_f32_slowpath
        .type           $__internal_1_$__cuda_sm3x_div_rn_noftz_f32_slowpath,@function
        .size           $__internal_1_$__cuda_sm3x_div_rn_noftz_f32_slowpath,(.L_x_143 - $__internal_1_$__cuda_sm3x_div_rn_noftz_f32_slowpath)
$__internal_1_$__cuda_sm3x_div_rn_noftz_f32_slowpath:
[----:B------:R-:W-:Y:S02]  /*0b90*/  SHF.R.U32.HI R9, RZ, 0x17, R6 ;  /* 0x00000017ff097819 */ /* 0x000fe40000011606 */
[----:B------:R-:W-:Y:S02]  /*0ba0*/  SHF.R.U32.HI R0, RZ, 0x17, R3 ;  /* 0x00000017ff007819 */ /* 0x000fe40000011603 */
[----:B------:R-:W-:Y:S02]  /*0bb0*/  LOP3.LUT R9, R9, 0xff, RZ, 0xc0, !PT ;  /* 0x000000ff09097812 */ /* 0x000fe400078ec0ff */
[----:B------:R-:W-:Y:S02]  /*0bc0*/  LOP3.LUT R14, R0, 0xff, RZ, 0xc0, !PT ;  /* 0x000000ff000e7812 */ /* 0x000fe400078ec0ff */
[----:B------:R-:W-:Y:S02]  /*0bd0*/  IADD3 R13, PT, PT, R9, -0x1, RZ ;  /* 0xffffffff090d7810 */ /* 0x000fe40007ffe0ff */
[----:B------:R-:W-:Y:S01]  /*0be0*/  MOV R12, 0x41b6a000 ;  /* 0x41b6a000000c7802 */ /* 0x000fe20000000f00 */
[----:B------:R-:W-:Y:S01]  /*0bf0*/  VIADD R15, R14, 0xffffffff ;  /* 0xffffffff0e0f7836 */ /* 0x000fe20000000000 */
[----:B------:R-:W-:-:S04]  /*0c00*/  ISETP.GT.U32.AND P0, PT, R13, 0xfd, PT ;  /* 0x000000fd0d00780c */ /* 0x000fc80003f04070 */
[----:B------:R-:W-:-:S13]  /*0c10*/  ISETP.GT.U32.OR P0, PT, R15, 0xfd, P0 ;  /* 0x000000fd0f00780c */ /* 0x000fda0000704470 */
[----:B------:R-:W-:Y:S01]  /*0c20*/  @!P0 IMAD.MOV.U32 R11, RZ, RZ, RZ ;  /* 0x000000ffff0b8224 */ /* 0x000fe200078e00ff */
[----:B------:R-:W-:Y:S06]  /*0c30*/  @!P0 BRA `(.L_x_46) ;  /* 0x0000000000608947 */ /* 0x000fec0003800000 */
[----:B------:R-:W-:Y:S01]  /*0c40*/  HFMA2 R0, -RZ, RZ, 2.85546875, -0.0078125 ;  /* 0x41b6a000ff007431 */ /* 0x000fe200000001ff */
[----:B------:R-:W-:-:S04]  /*0c50*/  FSETP.GTU.FTZ.AND P0, PT, |R3|, +INF , PT ;  /* 0x7f8000000300780b */ /* 0x000fc80003f1c200 */
        /* <DEDUP_REMOVED lines=17> */
[----:B------:R-:W-:Y:S01]  /*0d70*/  @P0 IMAD.MOV.U32 R11, RZ, RZ, RZ ;  /* 0x000000ffff0b0224 */ /* 0x000fe200078e00ff */
[----:B------:R-:W-:Y:S01]  /*0d80*/  @!P0 MOV R11, 0xffffffc0 ;  /* 0xffffffc0000b8802 */ /* 0x000fe20000000f00 */
[----:B------:R-:W-:Y:S01]  /*0d90*/  @!P0 FFMA R3, R3, 1.84467440737095516160e+19, RZ ;  /* 0x5f80000003038823 */ /* 0x000fe200000000ff */
[----:B------:R-:W-:-:S03]  /*0da0*/  @!P1 FFMA R12, R0, 1.84467440737095516160e+19, RZ ;  /* 0x5f800000000c9823 */ /* 0x000fc600000000ff */
[----:B------:R-:W-:-:S07]  /*0db0*/  @!P1 VIADD R11, R11, 0x40 ;  /* 0x000000400b0b9836 */ /* 0x000fce0000000000 */
.L_x_46:
[----:B------:R-:W-:Y:S01]  /*0dc0*/  LEA R13, R9, 0xc0800000, 0x17 ;  /* 0xc0800000090d7811 */ /* 0x000fe200078eb8ff */
[----:B------:R-:W-:-:S03]  /*0dd0*/  VIADD R14, R14, 0xffffff81 ;  /* 0xffffff810e0e7836 */ /* 0x000fc60000000000 */
[----:B------:R-:W-:Y:S01]  /*0de0*/  IADD3 R13, PT, PT, -R13, R12, RZ ;  /* 0x0000000c0d0d7210 */ /* 0x000fe20007ffe1ff */
[C---:B------:R-:W-:Y:S01]  /*0df0*/  IMAD R0, R14.reuse, -0x800000, R3 ;  /* 0xff8000000e007824 */ /* 0x040fe200078e0203 */
[----:B------:R-:W-:Y:S02]  /*0e00*/  IADD3 R14, PT, PT, R14, 0x7f, -R9 ;  /* 0x0000007f0e0e7810 */ /* 0x000fe40007ffe809 */
[----:B------:R-:W0:Y:S01]  /*0e10*/  MUFU.RCP R12, R13 ;  /* 0x0000000d000c7308 */ /* 0x000e220000001000 */
[----:B------:R-:W-:Y:S01]  /*0e20*/  FADD.FTZ R15, -R13, -RZ ;  /* 0x800000ff0d0f7221 */ /* 0x000fe20000010100 */
[----:B------:R-:W-:-:S03]  /*0e30*/  IADD3 R14, PT, PT, R14, R11, RZ ;  /* 0x0000000b0e0e7210 */ /* 0x000fc60007ffe0ff */
[----:B0-----:R-:W-:-:S04]  /*0e40*/  FFMA R17, R12, R15, 1 ;  /* 0x3f8000000c117423 */ /* 0x001fc8000000000f */
        /* <DEDUP_REMOVED lines=8> */
[----:B------:R-:W-:-:S05]  /*0ed0*/  IMAD.IADD R13, R9, 0x1, R14 ;  /* 0x00000001090d7824 */ /* 0x000fca00078e020e */
[----:B------:R-:W-:-:S04]  /*0ee0*/  IADD3 R9, PT, PT, R13, -0x1, RZ ;  /* 0xffffffff0d097810 */ /* 0x000fc80007ffe0ff */
        /* <DEDUP_REMOVED lines=10> */
[C---:B------:R-:W-:Y:S01]  /*0f90*/  VIADD R14, R13.reuse, 0x20 ;  /* 0x000000200d0e7836 */ /* 0x040fe20000000000 */
[C---:B------:R-:W-:Y:S02]  /*0fa0*/  ISETP.NE.AND P2, PT, R13.reuse, RZ, PT ;  /* 0x000000ff0d00720c */ /* 0x040fe40003f45270 */
[----:B------:R-:W-:Y:S02]  /*0fb0*/  ISETP.NE.AND P1, PT, R13, RZ, PT ;  /* 0x000000ff0d00720c */ /* 0x000fe40003f25270 */
[----:B------:R-:W-:Y:S01]  /*0fc0*/  LOP3.LUT R11, R9, 0x7fffff, RZ, 0xc0, !PT ;  /* 0x007fffff090b7812 */ /* 0x000fe200078ec0ff */
[CCC-:B------:R-:W-:Y:S01]  /*0fd0*/  FFMA.RP R9, R3.reuse, R15.reuse, R12.reuse ;  /* 0x0000000f03097223 */ /* 0x1c0fe2000000800c */
[----:B------:R-:W-:Y:S01]  /*0fe0*/  FFMA.RM R12, R3, R15, R12 ;  /* 0x0000000f030c7223 */ /* 0x000fe2000000400c */
[----:B------:R-:W-:Y:S02]  /*0ff0*/  IADD3 R3, PT, PT, -R13, RZ, RZ ;  /* 0x000000ff0d037210 */ /* 0x000fe40007ffe1ff */
[----:B------:R-:W-:-:S02]  /*1000*/  LOP3.LUT R11, R11, 0x800000, RZ, 0xfc, !PT ;  /* 0x008000000b0b7812 */ /* 0x000fc400078efcff */
        /* <DEDUP_REMOVED lines=13> */
.L_x_52:
[----:B------:R-:W-:-:S04]  /*10e0*/  LOP3.LUT R0, R0, 0x80000000, RZ, 0xc0, !PT ;  /* 0x8000000000007812 */ /* 0x000fc800078ec0ff */
[----:B------:R-:W-:Y:S01]  /*10f0*/  LOP3.LUT R0, R0, 0x7f800000, RZ, 0xfc, !PT ;  /* 0x7f80000000007812 */ /* 0x000fe200078efcff */
[----:B------:R-:W-:Y:S06]  /*1100*/  BRA `(.L_x_53) ;  /* 0x0000000000287947 */ /* 0x000fec0003800000 */
.L_x_51:
[----:B------:R-:W-:Y:S01]  /*1110*/  LEA R0, R14, R0, 0x17 ;  /* 0x000000000e007211 */ /* 0x000fe200078eb8ff */
[----:B------:R-:W-:Y:S06]  /*1120*/  BRA `(.L_x_53) ;  /* 0x0000000000207947 */ /* 0x000fec0003800000 */
.L_x_50:
[----:B------:R-:W-:-:S04]  /*1130*/  LOP3.LUT R0, R12, 0x80000000, R3, 0x48, !PT ;  /* 0x800000000c007812 */ /* 0x000fc800078e4803 */
[----:B------:R-:W-:Y:S01]  /*1140*/  LOP3.LUT R0, R0, 0x7f800000, RZ, 0xfc, !PT ;  /* 0x7f80000000007812 */ /* 0x000fe200078efcff */
[----:B------:R-:W-:Y:S06]  /*1150*/  BRA `(.L_x_53) ;  /* 0x0000000000147947 */ /* 0x000fec0003800000 */
.L_x_49:
[----:B------:R-:W-:Y:S01]  /*1160*/  LOP3.LUT R0, R12, 0x80000000, R3, 0x48, !PT ;  /* 0x800000000c007812 */ /* 0x000fe200078e4803 */
[----:B------:R-:W-:Y:S06]  /*1170*/  BRA `(.L_x_53) ;  /* 0x00000000000c7947 */ /* 0x000fec0003800000 */
.L_x_48:
[----:B------:R-:W0:Y:S01]  /*1180*/  MUFU.RSQ R0, -QNAN ;  /* 0xffc0000000007908 */ /* 0x000e220000001400 */
[----:B------:R-:W-:Y:S05]  /*1190*/  BRA `(.L_x_53) ;  /* 0x0000000000047947 */ /* 0x000fea0003800000 */
.L_x_47:
[----:B------:R-:W-:-:S07]  /*11a0*/  FADD.FTZ R0, R3, R0 ;  /* 0x0000000003007221 */ /* 0x000fce0000010000 */
.L_x_53:
[----:B------:R-:W-:-:S04]  /*11b0*/  IMAD.MOV.U32 R11, RZ, RZ, 0x0 ;  /* 0x00000000ff0b7424 */ /* 0x000fc800078e00ff */
[----:B0-----:R-:W-:Y:S05]  /*11c0*/  RET.REL.NODEC R10 `(_Z15sampling_KernelPfS_) ;  /* 0xffffffec0a8c7950 */ /* 0x001fea0003c3ffff */
.L_x_54:
        /* <DEDUP_REMOVED lines=11> */
.L_x_143:


//--------------------- .text._Z20peak_sampling_KernelPfS_ --------------------------
	.section	.text._Z20peak_sampling_KernelPfS_,"ax",@progbits
	.align	128
        .global         _Z20peak_sampling_KernelPfS_
        .type           _Z20peak_sampling_KernelPfS_,@function
        .size           _Z20peak_sampling_KernelPfS_,(.L_x_144 - _Z20peak_sampling_KernelPfS_)
        .other          _Z20peak_sampling_KernelPfS_,@"STO_CUDA_ENTRY STV_DEFAULT"
_Z20peak_sampling_KernelPfS_:
.text._Z20peak_sampling_KernelPfS_:
[----:B------:R-:W-:Y:S01]  /*0000*/  LDC R1, c[0x0][0x37c] ;  /* 0x0000df00ff017b82 */ /* 0x000fe20000000800 */
[----:B------:R-:W0:Y:S07]  /*0010*/  S2R R5, SR_TID.Y ;  /* 0x0000000000057919 */ /* 0x000e2e0000002200 */
[----:B------:R-:W0:Y:S01]  /*0020*/  LDC.64 R2, c[0x0][0x380] ;  /* 0x0000e000ff027b82 */ /* 0x000e220000000a00 */
[----:B------:R-:W-:Y:S02]  /*0030*/  HFMA2 R15, -RZ, RZ, 0, 0 ;  /* 0x00000000ff0f7431 */ /* 0x000fe400000001ff */
[----:B------:R-:W-:Y:S01]  /*0040*/  IMAD.MOV.U32 R13, RZ, RZ, RZ ;  /* 0x000000ffff0d7224 */ /* 0x000fe200078e00ff */
[----:B------:R-:W1:Y:S01]  /*0050*/  LDCU.64 UR6, c[0x0][0x358] ;  /* 0x00006b00ff0677ac */ /* 0x000e620008000a00 */
[----:B------:R-:W-:Y:S01]  /*0060*/  UMOV UR4, URZ ;  /* 0x000000ff00047c82 */ /* 0x000fe20008000000 */
[----:B0-----:R-:W-:-:S04]  /*0070*/  IMAD.WIDE.U32 R2, R5, 0xb6a0, R2 ;  /* 0x0000b6a005027825 */ /* 0x001fc800078e0002 */
[----:B------:R-:W-:Y:S01]  /*0080*/  IMAD.SHL.U32 R6, R5, 0x200, RZ ;  /* 0x0000020005067824 */ /* 0x000fe200078e00ff */
[----:B------:R-:W-:-:S05]  /*0090*/  IADD3 R7, P0, PT, R2, 0x10, RZ ;  /* 0x0000001002077810 */ /* 0x000fca0007f1e0ff */
[----:B-1----:R-:W-:-:S08]  /*00a0*/  IMAD.X R8, RZ, RZ, R3, P0 ;  /* 0x000000ffff087224 */ /* 0x002fd000000e0603 */
.L_x_63:
[----:B------:R-:W-:Y:S01]  /*00b0*/  MOV R2, 0x41b6a000 ;  /* 0x41b6a00000027802 */ /* 0x000fe20000000f00 */
[----:B------:R-:W-:Y:S01]  /*00c0*/  IMAD.MOV.U32 R4, RZ, RZ, 0x3d336d84 ;  /* 0x3d336d84ff047424 */ /* 0x000fe200078e00ff */
[----:B------:R-:W-:-:S03]  /*00d0*/  I2FP.F32.U32 R0, UR4 ;  /* 0x0000000400007c45 */ /* 0x000fc60008201000 */
[----:B------:R-:W-:Y:S01]  /*00e0*/  FFMA R3, R4, -R2, 1 ;  /* 0x3f80000004037423 */ /* 0x000fe20000000802 */
[----:B------:R-:W0:Y:S03]  /*00f0*/  FCHK P0, R0, 22.828125 ;  /* 0x41b6a00000007902 */ /* 0x000e260000000000 */
[----:B------:R-:W-:-:S04]  /*0100*/  FFMA R3, R3, R4, 0.043805614113807678223 ;  /* 0x3d336d8403037423 */ /* 0x000fc80000000004 */
[----:B------:R-:W-:-:S04]  /*0110*/  FFMA R4, R0, R3, RZ ;  /* 0x0000000300047223 */ /* 0x000fc800000000ff */
[----:B------:R-:W-:-:S04]  /*0120*/  FFMA R5, R4, -22.828125, R0 ;  /* 0xc1b6a00004057823 */ /* 0x000fc80000000000 */
[----:B------:R-:W-:Y:S01]  /*0130*/  FFMA R3, R3, R5, R4 ;  /* 0x0000000503037223 */ /* 0x000fe20000000004 */
[----:B------:R-:W-:Y:S02]  /*0140*/  IMAD.MOV.U32 R4, RZ, RZ, R7 ;  /* 0x000000ffff047224 */ /* 0x000fe400078e0007 */
[----:B------:R-:W-:Y:S01]  /*0150*/  IMAD.MOV.U32 R5, RZ, RZ, R8 ;  /* 0x000000ffff057224 */ /* 0x000fe200078e0008 */
[----:B0-----:R-:W-:Y:S06]  /*0160*/  @!P0 BRA `(.L_x_55) ;  /* 0x00000000000c8947 */ /* 0x001fec0003800000 */
[----:B------:R-:W-:-:S07]  /*0170*/  MOV R8, 0x190 ;  /* 0x0000019000087802 */ /* 0x000fce0000000f00 */
[----:B------:R-:W-:Y:S05]  /*0180*/  CALL.REL.NOINC `($__internal_2_$__cuda_sm3x_div_rn_noftz_f32_slowpath) ;  /* 0x0000000800e87944 */ /* 0x000fea0003c00000 */
[----:B------:R-:W-:-:S07]  /*0190*/  MOV R3, R0 ;  /* 0x0000000000037202 */ /* 0x000fce0000000f00 */
.L_x_55:
[----:B------:R-:W2:Y:S01]  /*01a0*/  LDG.E R0, desc[UR6][R4.64+-0x10] ;  /* 0xfffff00604007981 */ /* 0x000ea2000c1e1900 */
[----:B------:R-:W-:Y:S01]  /*01b0*/  FADD R3, R3, 1 ;  /* 0x3f80000003037421 */ /* 0x000fe20000000000 */
[----:B------:R-:W-:Y:S01]  /*01c0*/  UIADD3 UR5, UPT, UPT, UR4, 0x1, URZ ;  /* 0x0000000104057890 */ /* 0x000fe2000fffe0ff */
[----:B------:R-:W-:Y:S02]  /*01d0*/  IMAD.MOV.U32 R7, RZ, RZ, 0x3d336d84 ;  /* 0x3d336d84ff077424 */ /* 0x000fe400078e00ff */
[----:B------:R-:W0:Y:S03]  /*01e0*/  FRND.FLOOR R14, R3 ;  /* 0x00000003000e7307 */ /* 0x000e260000205000 */
[----:B------:R-:W-:Y:S02]  /*01f0*/  I2FP.F32.U32 R12, UR5 ;  /* 0x00000005000c7c45 */ /* 0x000fe40008201000 */
[----:B0-----:R-:W-:-:S13]  /*0200*/  FSETP.NEU.AND P1, PT, R13, R14, PT ;  /* 0x0000000e0d00720b */ /* 0x001fda0003f2d000 */
[----:B------:R-:W0:Y:S02]  /*0210*/  @P1 LDC.64 R8, c[0x0][0x388] ;  /* 0x0000e200ff081b82 */ /* 0x000e240000000a00 */
[----:B0-----:R-:W-:-:S04]  /*0220*/  @P1 IMAD.WIDE R8, R6, 0x4, R8 ;  /* 0x0000000406081825 */ /* 0x001fc800078e0208 */
[----:B------:R-:W-:Y:S01]  /*0230*/  @P1 VIADD R6, R6, 0x1 ;  /* 0x0000000106061836 */ /* 0x000fe20000000000 */
[----:B--2---:R-:W-:-:S04]  /*0240*/  FSETP.GEU.AND P0, PT, R15, R0, PT ;  /* 0x000000000f00720b */ /* 0x004fc80003f0e000 */
[----:B------:R-:W-:Y:S01]  /*0250*/  FSEL R15, R0, R15, !P0 ;  /* 0x0000000f000f7208 */ /* 0x000fe20004000000 */
[----:B------:R-:W-:-:S04]  /*0260*/  FFMA R0, R7, -R2, 1 ;  /* 0x3f80000007007423 */ /* 0x000fc80000000802 */
[----:B------:R-:W-:Y:S01]  /*0270*/  FFMA R0, R0, R7, 0.043805614113807678223 ;  /* 0x3d336d8400007423 */ /* 0x000fe20000000007 */
[----:B------:R0:W-:Y:S02]  /*0280*/  @P1 STG.E desc[UR6][R8.64], R15 ;  /* 0x0000000f08001986 */ /* 0x0001e4000c101906 */
[----:B------:R-:W1:Y:S01]  /*0290*/  FCHK P0, R12, 22.828125 ;  /* 0x41b6a0000c007902 */ /* 0x000e620000000000 */
[----:B------:R-:W-:-:S04]  /*02a0*/  FFMA R3, R0, R12, RZ ;  /* 0x0000000c00037223 */ /* 0x000fc800000000ff */
[----:B------:R-:W-:-:S04]  /*02b0*/  FFMA R10, R3, -22.828125, R12 ;  /* 0xc1b6a000030a7823 */ /* 0x000fc8000000000c */
[----:B------:R-:W-:Y:S01]  /*02c0*/  FFMA R0, R0, R10, R3 ;  /* 0x0000000a00007223 */ /* 0x000fe20000000003 */
[----:B0-----:R-:W-:Y:S01]  /*02d0*/  @P1 MOV R15, RZ ;  /* 0x000000ff000f1202 */ /* 0x001fe20000000f00 */
[----:B-1----:R-:W-:Y:S06]  /*02e0*/  @!P0 BRA `(.L_x_56) ;  /* 0x00000000000c8947 */ /* 0x002fec0003800000 */
[----:B------:R-:W-:Y:S01]  /*02f0*/  IMAD.MOV.U32 R0, RZ, RZ, R12 ;  /* 0x000000ffff007224 */ /* 0x000fe200078e000c */
[----:B------:R-:W-:-:S07]  /*0300*/  MOV R8, 0x320 ;  /* 0x0000032000087802 */ /* 0x000fce0000000f00 */
[----:B------:R-:W-:Y:S05]  /*0310*/  CALL.REL.NOINC `($__internal_2_$__cuda_sm3x_div_rn_noftz_f32_slowpath) ;  /* 0x0000000800847944 */ /* 0x000fea0003c00000 */
.L_x_56:
        /* <DEDUP_REMOVED lines=8> */
[C---:B0-----:R-:W-:Y:S01]  /*03a0*/  @P1 IMAD.WIDE R8, R6.reuse, 0x4, R8 ;  /* 0x0000000406081825 */ /* 0x041fe200078e0208 */
[----:B------:R-:W-:Y:S02]  /*03b0*/  @P1 IADD3 R6, PT, PT, R6, 0x1, RZ ;  /* 0x0000000106061810 */ /* 0x000fe40007ffe0ff */
        /* <DEDUP_REMOVED lines=9> */
[----:B0-----:R-:W-:Y:S01]  /*0450*/  @P1 IMAD.MOV.U32 R15, RZ, RZ, RZ ;  /* 0x000000ffff0f1224 */ /* 0x001fe200078e00ff */
[----:B-1----:R-:W-:Y:S06]  /*0460*/  @!P0 BRA `(.L_x_57) ;  /* 0x00000000000c8947 */ /* 0x002fec0003800000 */
[----:B------:R-:W-:Y:S01]  /*0470*/  IMAD.MOV.U32 R0, RZ, RZ, R12 ;  /* 0x000000ffff007224 */ /* 0x000fe200078e000c */
[----:B------:R-:W-:-:S07]  /*0480*/  MOV R8, 0x4a0 ;  /* 0x000004a000087802 */ /* 0x000fce0000000f00 */
[----:B------:R-:W-:Y:S05]  /*0490*/  CALL.REL.NOINC `($__internal_2_$__cuda_sm3x_div_rn_noftz_f32_slowpath) ;  /* 0x0000000800247944 */ /* 0x000fea0003c00000 */
.L_x_57:
[----:B------:R-:W2:Y:S01]  /*04a0*/  LDG.E R10, desc[UR6][R4.64+-0x8] ;  /* 0xfffff806040a7981 */ /* 0x000ea2000c1e1900 */
[----:B------:R-:W-:Y:S01]  /*04b0*/  FADD R0, R0, 1 ;  /* 0x3f80000000007421 */ /* 0x000fe20000000000 */
[----:B------:R-:W-:Y:S01]  /*04c0*/  UIADD3 UR5, UPT, UPT, UR4, 0x3, URZ ;  /* 0x0000000304057890 */ /* 0x000fe2000fffe0ff */
[----:B------:R-:W-:Y:S02]  /*04d0*/  HFMA2 R3, -RZ, RZ, 1.2998046875, 5648 ;  /* 0x3d336d84ff037431 */ /* 0x000fe400000001ff */
        /* <DEDUP_REMOVED lines=17> */
[----:B------:R-:W-:Y:S02]  /*05f0*/  MOV R0, R12 ;  /* 0x0000000c00007202 */ /* 0x000fe40000000f00 */
[----:B------:R-:W-:-:S07]  /*0600*/  MOV R8, 0x620 ;  /* 0x0000062000087802 */ /* 0x000fce0000000f00 */
[----:B------:R-:W-:Y:S05]  /*0610*/  CALL.REL.NOINC `($__internal_2_$__cuda_sm3x_div_rn_noftz_f32_slowpath) ;  /* 0x0000000400c47944 */ /* 0x000fea0003c00000 */
.L_x_58:
        /* <DEDUP_REMOVED lines=24> */
.L_x_59:
        /* <DEDUP_REMOVED lines=24> */
.L_x_60:
[----:B------:R-:W2:Y:S01]  /*0920*/  LDG.E R10, desc[UR6][R4.64+0x4] ;  /* 0x00000406040a7981 */ /* 0x000ea2000c1e1900 */
[----:B------:R-:W-:Y:S01]  /*0930*/  FADD R0, R0, 1 ;  /* 0x3f80000000007421 */ /* 0x000fe20000000000 */
[----:B------:R-:W-:Y:S01]  /*0940*/  UIADD3 UR5, UPT, UPT, UR4, 0x6, URZ ;  /* 0x0000000604057890 */ /* 0x000fe2000fffe0ff */
[----:B------:R-:W-:Y:S02]  /*0950*/  MOV R3, 0x3d336d84 ;  /* 0x3d336d8400037802 */ /* 0x000fe40000000f00 */
        /* <DEDUP_REMOVED lines=20> */
.L_x_61:
        /* <DEDUP_REMOVED lines=24> */
.L_x_62:
[----:B------:R-:W2:Y:S01]  /*0c20*/  LDG.E R8, desc[UR6][R4.64+0xc] ;  /* 0x00000c0604087981 */ /* 0x000ea2000c1e1900 */
[----:B------:R-:W-:Y:S01]  /*0c30*/  FADD R0, R0, 1 ;  /* 0x3f80000000007421 */ /* 0x000fe20000000000 */
[----:B------:R-:W-:-:S03]  /*0c40*/  UIADD3 UR4, UPT, UPT, UR4, 0x8, URZ ;  /* 0x0000000804047890 */ /* 0x000fc6000fffe0ff */
[----:B------:R-:W0:Y:S01]  /*0c50*/  FRND.FLOOR R13, R0 ;  /* 0x00000000000d7307 */ /* 0x000e220000205000 */
[----:B------:R-:W-:Y:S01]  /*0c60*/  UISETP.NE.AND UP0, UPT, UR4, 0x2da8, UPT ;  /* 0x00002da80400788c */ /* 0x000fe2000bf05270 */
[----:B0-----:R-:W-:-:S13]  /*0c70*/  FSETP.NEU.AND P1, PT, R14, R13, PT ;  /* 0x0000000d0e00720b */ /* 0x001fda0003f2d000 */
[----:B------:R-:W0:Y:S02]  /*0c80*/  @P1 LDC.64 R2, c[0x0][0x388] ;  /* 0x0000e200ff021b82 */ /* 0x000e240000000a00 */
[C---:B0-----:R-:W-:Y:S01]  /*0c90*/  @P1 IMAD.WIDE R2, R6.reuse, 0x4, R2 ;  /* 0x0000000406021825 */ /* 0x041fe200078e0202 */
[----:B------:R-:W-:Y:S02]  /*0ca0*/  @P1 IADD3 R6, PT, PT, R6, 0x1, RZ ;  /* 0x0000000106061810 */ /* 0x000fe40007ffe0ff */
[----:B--2---:R-:W-:-:S04]  /*0cb0*/  FSETP.GEU.AND P0, PT, R15, R8, PT ;  /* 0x000000080f00720b */ /* 0x004fc80003f0e000 */
[----:B------:R-:W-:Y:S02]  /*0cc0*/  FSEL R15, R8, R15, !P0 ;  /* 0x0000000f080f7208 */ /* 0x000fe40004000000 */
[----:B------:R-:W-:-:S03]  /*0cd0*/  IADD3 R7, P0, PT, R4, 0x20, RZ ;  /* 0x0000002004077810 */ /* 0x000fc60007f1e0ff */
[----:B------:R0:W-:Y:S02]  /*0ce0*/  @P1 STG.E desc[UR6][R2.64], R15 ;  /* 0x0000000f02001986 */ /* 0x0001e4000c101906 */
[----:B------:R-:W-:Y:S02]  /*0cf0*/  IMAD.X R8, RZ, RZ, R5, P0 ;  /* 0x000000ffff087224 */ /* 0x000fe400000e0605 */
[----:B0-----:R-:W-:Y:S01]  /*0d00*/  @P1 IMAD.MOV.U32 R15, RZ, RZ, RZ ;  /* 0x000000ffff0f1224 */ /* 0x001fe200078e00ff */
[----:B------:R-:W-:Y:S06]  /*0d10*/  BRA.U UP0, `(.L_x_63) ;  /* 0xfffffff100e47547 */ /* 0x000fec000b83ffff */
[----:B------:R-:W-:Y:S05]  /*0d20*/  EXIT ;  /* 0x000000000000794d */ /* 0x000fea0003800000 */
        .weak           $__internal_2_$__cuda_sm3x_div_rn_noftz_f32_slowpath
        .type           $__internal_2_$__cuda_sm3x_div_rn_noftz_f32_slowpath,@function
        .size           $__internal_2_$__cuda_sm3x_div_rn_noftz_f32_slowpath,(.L_x_144 - $__internal_2_$__cuda_sm3x_div_rn_noftz_f32_slowpath)
$__internal_2_$__cuda_sm3x_div_rn_noftz_f32_slowpath:
[----:B------:R-:W-:Y:S01]  /*0d30*/  SHF.R.U32.HI R7, RZ, 0x17, R2 ;  /* 0x00000017ff077819 */ /* 0x000fe20000011602 */
[----:B------:R-:W-:Y:S01]  /*0d40*/  IMAD.MOV.U32 R11, RZ, RZ, 0x41b6a000 ;  /* 0x41b6a000ff0b7424 */ /* 0x000fe200078e00ff */
[----:B------:R-:W-:Y:S02]  /*0d50*/  SHF.R.U32.HI R12, RZ, 0x17, R0 ;  /* 0x00000017ff0c7819 */ /* 0x000fe40000011600 */
[----:B------:R-:W-:Y:S02]  /*0d60*/  LOP3.LUT R7, R7, 0xff, RZ, 0xc0, !PT ;  /* 0x000000ff07077812 */ /* 0x000fe400078ec0ff */
[----:B------:R-:W-:-:S03]  /*0d70*/  LOP3.LUT R12, R12, 0xff, RZ, 0xc0, !PT ;  /* 0x000000ff0c0c7812 */ /* 0x000fc600078ec0ff */
[----:B------:R-:W-:Y:S01]  /*0d80*/  VIADD R3, R7, 0xffffffff ;  /* 0xffffffff07037836 */ /* 0x000fe20000000000 */
[----:B------:R-:W-:-:S04]  /*0d90*/  IADD3 R9, PT, PT, R12, -0x1, RZ ;  /* 0xffffffff0c097810 */ /* 0x000fc80007ffe0ff */
        /* <DEDUP_REMOVED lines=21> */
[----:B------:R-:W-:-:S05]  /*0ef0*/  VIADD R9, R12, 0xffffffff ;  /* 0xffffffff0c097836 */ /* 0x000fca0000000000 */
[----:B------:R-:W-:Y:S01]  /*0f00*/  ISETP.GE.AND P0, PT, R9, RZ, PT ;  /* 0x000000ff0900720c */ /* 0x000fe20003f06270 */
[----:B------:R-:W-:-:S05]  /*0f10*/  VIADD R9, R7, 0xffffffff ;  /* 0xffffffff07097836 */ /* 0x000fca0000000000 */
[----:B------:R-:W-:-:S07]  /*0f20*/  ISETP.GE.AND P1, PT, R9, RZ, PT ;  /* 0x000000ff0900720c */ /* 0x000fce0003f26270 */
[----:B------:R-:W-:Y:S01]  /*0f30*/  @P0 MOV R9, RZ ;  /* 0x000000ff00090202 */ /* 0x000fe20000000f00 */
[----:B------:R-:W-:Y:S02]  /*0f40*/  @!P0 IMAD.MOV.U32 R9, RZ, RZ, -0x40 ;  /* 0xffffffc0ff098424 */ /* 0x000fe400078e00ff */
[----:B------:R-:W-:-:S03]  /*0f50*/  @!P0 FFMA R0, R0, 1.84467440737095516160e+19, RZ ;  /* 0x5f80000000008823 */ /* 0x000fc600000000ff */
[----:B------:R-:W-:Y:S01]  /*0f60*/  @!P1 FFMA R11, R3, 1.84467440737095516160e+19, RZ ;  /* 0x5f800000030b9823 */ /* 0x000fe200000000ff */
[----:B------:R-:W-:-:S07]  /*0f70*/  @!P1 IADD3 R9, PT, PT, R9, 0x40, RZ ;  /* 0x0000004009099810 */ /* 0x000fce0007ffe0ff */
.L_x_64:
[----:B------:R-:W-:Y:S02]  /*0f80*/  LEA R10, R7, 0xc0800000, 0x17 ;  /* 0xc0800000070a7811 */ /* 0x000fe400078eb8ff */
[----:B------:R-:W-:-:S03]  /*0f90*/  IADD3 R12, PT, PT, R12, -0x7f, RZ ;  /* 0xffffff810c0c7810 */ /* 0x000fc60007ffe0ff */
[----:B------:R-:W-:Y:S02]  /*0fa0*/  IMAD.IADD R16, R11, 0x1, -R10 ;  /* 0x000000010b107824 */ /* 0x000fe400078e0a0a */
[C---:B------:R-:W-:Y:S01]  /*0fb0*/  IMAD R0, R12.reuse, -0x800000, R0 ;  /* 0xff8000000c007824 */ /* 0x040fe200078e0200 */
[----:B------:R-:W-:Y:S01]  /*0fc0*/  IADD3 R12, PT, PT, R12, 0x7f, -R7 ;  /* 0x0000007f0c0c7810 */ /* 0x000fe20007ffe807 */
[----:B------:R-:W0:Y:S01]  /*0fd0*/  MUFU.RCP R10, R16 ;  /* 0x00000010000a7308 */ /* 0x000e220000001000 */
[----:B------:R-:W-:-:S03]  /*0fe0*/  FADD.FTZ R11, -R16, -RZ ;  /* 0x800000ff100b7221 */ /* 0x000fc60000010100 */
[----:B------:R-:W-:Y:S02]  /*0ff0*/  IMAD.IADD R9, R12, 0x1, R9 ;  /* 0x000000010c097824 */ /* 0x000fe400078e0209 */
        /* <DEDUP_REMOVED lines=8> */
[----:B------:R-:W-:-:S04]  /*1080*/  LOP3.LUT R12, R7, 0xff, RZ, 0xc0, !PT ;  /* 0x000000ff070c7812 */ /* 0x000fc800078ec0ff */
[----:B------:R-:W-:-:S05]  /*1090*/  IADD3 R7, PT, PT, R12, R9, RZ ;  /* 0x000000090c077210 */ /* 0x000fca0007ffe0ff */
        /* <DEDUP_REMOVED lines=10> */
[CCC-:B------:R-:W-:Y:S01]  /*1140*/  FFMA.RZ R12, R3.reuse, R11.reuse, R10.reuse ;  /* 0x0000000b030c7223 */ /* 0x1c0fe2000000c00a */
[CCC-:B------:R-:W-:Y:S01]  /*1150*/  FFMA.RP R9, R3.reuse, R11.reuse, R10.reuse ;  /* 0x0000000b03097223 */ /* 0x1c0fe2000000800a */
[----:B------:R-:W-:Y:S01]  /*1160*/  FFMA.RM R10, R3, R11, R10 ;  /* 0x0000000b030a7223 */ /* 0x000fe2000000400a */
[C---:B------:R-:W-:Y:S02]  /*1170*/  IADD3 R3, PT, PT, R7.reuse, 0x20, RZ ;  /* 0x0000002007037810 */ /* 0x040fe40007ffe0ff */
[----:B------:R-:W-:Y:S02]  /*1180*/  LOP3.LUT R12, R12, 0x7fffff, RZ, 0xc0, !PT ;  /* 0x007fffff0c0c7812 */ /* 0x000fe400078ec0ff */
[C---:B------:R-:W-:Y:S02]  /*1190*/  ISETP.NE.AND P2, PT, R7.reuse, RZ, PT ;  /* 0x000000ff0700720c */ /* 0x040fe40003f45270 */
[----:B------:R-:W-:Y:S02]  /*11a0*/  LOP3.LUT R12, R12, 0x800000, RZ, 0xfc, !PT ;  /* 0x008000000c0c7812 */ /* 0x000fe400078efcff */
[----:B------:R-:W-:Y:S01]  /*11b0*/  ISETP.NE.AND P1, PT, R7, RZ, PT ;  /* 0x000000ff0700720c */ /* 0x000fe20003f25270 */
[----:B------:R-:W-:Y:S01]  /*11c0*/  IMAD.MOV R7, RZ, RZ, -R7 ;  /* 0x000000ffff077224 */ /* 0x000fe200078e0a07 */
[----:B------:R-:W-:-:S02]  /*11d0*/  SHF.L.U32 R3, R12, R3, RZ ;  /* 0x000000030c037219 */ /* 0x000fc400000006ff */
[----:B------:R-:W-:Y:S02]  /*11e0*/  FSETP.NEU.FTZ.AND P0, PT, R9, R10, PT ;  /* 0x0000000a0900720b */ /* 0x000fe40003f1d000 */
[----:B------:R-:W-:Y:S02]  /*11f0*/  SEL R7, R7, RZ, P2 ;  /* 0x000000ff07077207 */ /* 0x000fe40001000000 */
[----:B------:R-:W-:Y:S02]  /*1200*/  ISETP.NE.AND P1, PT, R3, RZ, P1 ;  /* 0x000000ff0300720c */ /* 0x000fe40000f25270 */
[----:B------:R-:W-:Y:S02]  /*1210*/  SHF.R.U32.HI R7, RZ, R7, R12 ;  /* 0x00000007ff077219 */ /* 0x000fe4000001160c */
[----:B------:R-:W-:Y:S02]  /*1220*/  PLOP3.LUT P0, PT, P0, P1, PT, 0xf8, 0x8f ;  /* 0x00000000008f781c */ /* 0x000fe40000703f70 */
[----:B------:R-:W-:-:S02]  /*1230*/  SHF.R.U32.HI R10, RZ, 0x1, R7 ;  /* 0x00000001ff0a7819 */ /* 0x000fc40000011607 */
[----:B------:R-:W-:-:S04]  /*1240*/  SEL R3, RZ, 0x1, !P0 ;  /* 0x00000001ff037807 */ /* 0x000fc80004000000 */
[----:B------:R-:W-:-:S04]  /*1250*/  LOP3.LUT R12, R3, 0x1, R10, 0xf8, !PT ;  /* 0x00000001030c7812 */ /* 0x000fc800078ef80a */
[----:B------:R-:W-:-:S04]  /*1260*/  LOP3.LUT R7, R12, R7, RZ, 0xc0, !PT ;  /* 0x000000070c077212 */ /* 0x000fc800078ec0ff */
[----:B------:R-:W-:-:S04]  /*1270*/  IADD3 R7, PT, PT, R10, R7, RZ ;  /* 0x000000070a077210 */ /* 0x000fc80007ffe0ff */
[----:B------:R-:W-:Y:S01]  /*1280*/  LOP3.LUT R0, R7, R0, RZ, 0xfc, !PT ;  /* 0x0000000007007212 */ /* 0x000fe200078efcff */
[----:B------:R-:W-:Y:S06]  /*1290*/  BRA `(.L_x_71) ;  /* 0x0000000000347947 */ /* 0x000fec0003800000 */
.L_x_70:
[----:B------:R-:W-:-:S04]  /*12a0*/  LOP3.LUT R0, R0, 0x80000000, RZ, 0xc0, !PT ;  /* 0x8000000000007812 */ /* 0x000fc800078ec0ff */
[----:B------:R-:W-:Y:S01]  /*12b0*/  LOP3.LUT R0, R0, 0x7f800000, RZ, 0xfc, !PT ;  /* 0x7f80000000007812 */ /* 0x000fe200078efcff */
[----:B------:R-:W-:Y:S06]  /*12c0*/  BRA `(.L_x_71) ;  /* 0x0000000000287947 */ /* 0x000fec0003800000 */
.L_x_69:
[----:B------:R-:W-:Y:S01]  /*12d0*/  IMAD R0, R9, 0x800000, R0 ;  /* 0x0080000009007824 */ /* 0x000fe200078e0200 */
[----:B------:R-:W-:Y:S06]  /*12e0*/  BRA `(.L_x_71) ;  /* 0x0000000000207947 */ /* 0x000fec0003800000 */
.L_x_68:
[----:B------:R-:W-:-:S04]  /*12f0*/  LOP3.LUT R0, R11, 0x80000000, R0, 0x48, !PT ;  /* 0x800000000b007812 */ /* 0x000fc800078e4800 */
[----:B------:R-:W-:Y:S01]  /*1300*/  LOP3.LUT R0, R0, 0x7f800000, RZ, 0xfc, !PT ;  /* 0x7f80000000007812 */ /* 0x000fe200078efcff */
[----:B------:R-:W-:Y:S06]  /*1310*/  BRA `(.L_x_71) ;  /* 0x0000000000147947 */ /* 0x000fec0003800000 */
.L_x_67:
[----:B------:R-:W-:Y:S01]  /*1320*/  LOP3.LUT R0, R11, 0x80000000, R0, 0x48, !PT ;  /* 0x800000000b007812 */ /* 0x000fe200078e4800 */
[----:B------:R-:W-:Y:S06]  /*1330*/  BRA `(.L_x_71) ;  /* 0x00000000000c7947 */ /* 0x000fec0003800000 */
.L_x_66:
[----:B------:R-:W0:Y:S01]  /*1340*/  MUFU.RSQ R0, -QNAN ;  /* 0xffc0000000007908 */ /* 0x000e220000001400 */
[----:B------:R-:W-:Y:S05]  /*1350*/  BRA `(.L_x_71) ;  /* 0x0000000000047947 */ /* 0x000fea0003800000 */
.L_x_65:
[----:B------:R-:W-:-:S07]  /*1360*/  FADD.FTZ R0, R0, R3 ;  /* 0x0000000300007221 */ /* 0x000fce0000010000 */
.L_x_71:
[----:B------:R-:W-:-:S04]  /*1370*/  HFMA2 R9, -RZ, RZ, 0, 0 ;  /* 0x00000000ff097431 */ /* 0x000fc800000001ff */
[----:B0-----:R-:W-:Y:S05]  /*1380*/  RET.REL.NODEC R8 `(_Z20peak_sampling_KernelPfS_) ;  /* 0xffffffec081c7950 */ /* 0x001fea0003c3ffff */
.L_x_72:
        /* <DEDUP_REMOVED lines=15> */
.L_x_144:


//--------------------- .text._Z18av_sampling_KernelPfS_ --------------------------
	.section	.text._Z18av_sampling_KernelPfS_,"ax",@progbits
	.align	128
        .global         _Z18av_sampling_KernelPfS_
        .type           _Z18av_sampling_KernelPfS_,@function
        .size           _Z18av_sampling_KernelPfS_,(.L_x_145 - _Z18av_sampling_KernelPfS_)
        .other          _Z18av_sampling_KernelPfS_,@"STO_CUDA_ENTRY STV_DEFAULT"
_Z18av_sampling_KernelPfS_:
.text._Z18av_sampling_KernelPfS_:
[----:B------:R-:W-:Y:S01]  /*0000*/  LDC R1, c[0x0][0x37c] ;  /* 0x0000df00ff017b82 */ /* 0x000fe20000000800 */
[----:B------:R-:W0:Y:S07]  /*0010*/  S2R R9, SR_TID.Y ;  /* 0x0000000000097919 */ /* 0x000e2e0000002200 */
[----:B------:R-:W0:Y:S01]  /*0020*/  LDC.64 R2, c[0x0][0x380] ;  /* 0x0000e000ff027b82 */ /* 0x000e220000000a00 */
[----:B------:R-:W-:Y:S02]  /*0030*/  HFMA2 R11, -RZ, RZ, 0, 0 ;  /* 0x00000000ff0b7431 */ /* 0x000fe400000001ff */
[----:B------:R-:W-:Y:S01]  /*0040*/  IMAD.MOV.U32 R13, RZ, RZ, 0x1 ;  /* 0x00000001ff0d7424 */ /* 0x000fe200078e00ff */
[----:B------:R-:W-:Y:S01]  /*0050*/  MOV R0, RZ ;  /* 0x000000ff00007202 */ /* 0x000fe20000000f00 */
[----:B------:R-:W1:Y:S03]  /*0060*/  LDCU.64 UR6, c[0x0][0x358] ;  /* 0x00006b00ff0677ac */ /* 0x000e660008000a00 */
[----:B------:R-:W2:Y:S01]  /*0070*/  LDC.64 R4, c[0x0][0x388] ;  /* 0x0000e200ff047b82 */ /* 0x000ea20000000a00 */
[----:B------:R-:W-:Y:S01]  /*0080*/  UMOV UR4, URZ ;  /* 0x000000ff00047c82 */ /* 0x000fe20008000000 */
[----:B0-----:R-:W-:-:S04]  /*0090*/  IMAD.WIDE.U32 R2, R9, 0xb6a0, R2 ;  /* 0x0000b6a009027825 */ /* 0x001fc800078e0002 */
[----:B------:R-:W-:Y:S01]  /*00a0*/  IMAD.SHL.U32 R9, R9, 0x200, RZ ;  /* 0x0000020009097824 */ /* 0x000fe200078e00ff */
[----:B------:R-:W-:-:S05]  /*00b0*/  IADD3 R8, P0, PT, R2, 0x8, RZ ;  /* 0x0000000802087810 */ /* 0x000fca0007f1e0ff */
[----:B-12---:R-:W-:-:S08]  /*00c0*/  IMAD.X R15, RZ, RZ, R3, P0 ;  /* 0x000000ffff0f7224 */ /* 0x006fd000000e0603 */
.L_x_96:
        /* <DEDUP_REMOVED lines=9> */
[----:B------:R-:W-:Y:S01]  /*0160*/  MOV R6, R8 ;  /* 0x0000000800067202 */ /* 0x000fe20000000f00 */
[----:B------:R-:W-:Y:S01]  /*0170*/  IMAD.MOV.U32 R7, RZ, RZ, R15 ;  /* 0x000000ffff077224 */ /* 0x000fe200078e000f */
[----:B0-----:R-:W-:Y:S06]  /*0180*/  @!P0 BRA `(.L_x_73) ;  /* 0x0000000000108947 */ /* 0x001fec0003800000 */
[----:B------:R-:W-:Y:S01]  /*0190*/  HFMA2 R3, -RZ, RZ, 2.85546875, -0.0078125 ;  /* 0x41b6a000ff037431 */ /* 0x000fe200000001ff */
[----:B------:R-:W-:-:S07]  /*01a0*/  MOV R12, 0x1c0 ;  /* 0x000001c0000c7802 */ /* 0x000fce0000000f00 */
[----:B------:R-:W-:Y:S05]  /*01b0*/  CALL.REL.NOINC `($__internal_3_$__cuda_sm3x_div_rn_noftz_f32_slowpath) ;  /* 0x0000000800d07944 */ /* 0x000fea0003c00000 */
[----:B------:R-:W-:-:S07]  /*01c0*/  IMAD.MOV.U32 R3, RZ, RZ, R15 ;  /* 0x000000ffff037224 */ /* 0x000fce00078e000f */
.L_x_73:
[----:B------:R-:W2:Y:S01]  /*01d0*/  LDG.E R15, desc[UR6][R6.64+-0x8] ;  /* 0xfffff806060f7981 */ /* 0x000ea2000c1e1900 */
[----:B------:R-:W-:Y:S01]  /*01e0*/  FADD R3, R3, 1 ;  /* 0x3f80000003037421 */ /* 0x000fe20000000000 */
[----:B------:R-:W-:Y:S03]  /*01f0*/  BSSY.RECONVERGENT B0, `(.L_x_74) ;  /* 0x000001c000007945 */ /* 0x000fe60003800200 */
[----:B------:R-:W0:Y:S02]  /*0200*/  FRND.FLOOR R16, R3 ;  /* 0x0000000300107307 */ /* 0x000e240000205000 */
[----:B0-----:R-:W-:-:S13]  /*0210*/  FSETP.NEU.AND P0, PT, R11, R16, PT ;  /* 0x000000100b00720b */ /* 0x001fda0003f0d000 */
[----:B------:R-:W-:Y:S01]  /*0220*/  @!P0 IADD3 R14, PT, PT, R13, 0x1, RZ ;  /* 0x000000010d0e8810 */ /* 0x000fe20007ffe0ff */
[----:B--2---:R-:W-:Y:S01]  /*0230*/  FADD R0, R15, R0 ;  /* 0x000000000f007221 */ /* 0x004fe20000000000 */
[----:B------:R-:W-:Y:S06]  /*0240*/  @!P0 BRA `(.L_x_75) ;  /* 0x0000000000588947 */ /* 0x000fec0003800000 */
[----:B------:R-:W-:Y:S01]  /*0250*/  I2FP.F32.S32 R11, R13 ;  /* 0x0000000d000b7245 */ /* 0x000fe20000201400 */
[----:B------:R-:W-:Y:S03]  /*0260*/  BSSY.RECONVERGENT B1, `(.L_x_76) ;  /* 0x000000e000017945 */ /* 0x000fe60003800200 */
        /* <DEDUP_REMOVED lines=8> */
[----:B------:R-:W-:Y:S01]  /*02f0*/  IMAD.MOV.U32 R2, RZ, RZ, R0 ;  /* 0x000000ffff027224 */ /* 0x000fe200078e0000 */
[----:B------:R-:W-:Y:S02]  /*0300*/  MOV R3, R11 ;  /* 0x0000000b00037202 */ /* 0x000fe40000000f00 */
[----:B------:R-:W-:-:S07]  /*0310*/  MOV R12, 0x330 ;  /* 0x00000330000c7802 */ /* 0x000fce0000000f00 */
[----:B------:R-:W-:Y:S05]  /*0320*/  CALL.REL.NOINC `($__internal_3_$__cuda_sm3x_div_rn_noftz_f32_slowpath) ;  /* 0x0000000800747944 */ /* 0x000fea0003c00000 */
[----:B------:R-:W-:-:S07]  /*0330*/  IMAD.MOV.U32 R13, RZ, RZ, R15 ;  /* 0x000000ffff0d7224 */ /* 0x000fce00078e000f */
.L_x_77:
[----:B------:R-:W-:Y:S05]  /*0340*/  BSYNC.RECONVERGENT B1 ;  /* 0x0000000000017941 */ /* 0x000fea0003800200 */
.L_x_76:
[----:B------:R-:W-:-:S04]  /*0350*/  IMAD.WIDE R2, R9, 0x4, R4 ;  /* 0x0000000409027825 */ /* 0x000fc800078e0204 */
[----:B------:R-:W-:Y:S01]  /*0360*/  HFMA2 R0, -RZ, RZ, 0, 0 ;  /* 0x00000000ff007431 */ /* 0x000fe200000001ff */
[----:B------:R-:W-:Y:S01]  /*0370*/  MOV R11, R16 ;  /* 0x00000010000b7202 */ /* 0x000fe20000000f00 */
[----:B------:R-:W-:Y:S01]  /*0380*/  IMAD.MOV.U32 R14, RZ, RZ, RZ ;  /* 0x000000ffff0e7224 */ /* 0x000fe200078e00ff */
[----:B------:R0:W-:Y:S01]  /*0390*/  STG.E desc[UR6][R2.64], R13 ;  /* 0x0000000d02007986 */ /* 0x0001e2000c101906 */
[----:B------:R-:W-:-:S07]  /*03a0*/  VIADD R9, R9, 0x1 ;  /* 0x0000000109097836 */ /* 0x000fce0000000000 */
.L_x_75:
[----:B------:R-:W-:Y:S05]  /*03b0*/  BSYNC.RECONVERGENT B0 ;  /* 0x0000000000007941 */ /* 0x000fea0003800200 */
.L_x_74:
[----:B------:R-:W-:Y:S01]  /*03c0*/  UIADD3 UR5, UPT, UPT, UR4, 0x1, URZ ;  /* 0x0000000104057890 */ /* 0x000fe2000fffe0ff */
[----:B0-----:R-:W-:Y:S01]  /*03d0*/  MOV R2, 0x3d336d84 ;  /* 0x3d336d8400027802 */ /* 0x001fe20000000f00 */
[----:B------:R-:W-:-:S04]  /*03e0*/  IMAD.MOV.U32 R3, RZ, RZ, 0x41b6a000 ;  /* 0x41b6a000ff037424 */ /* 0x000fc800078e00ff */
[----:B------:R-:W-:Y:S01]  /*03f0*/  I2FP.F32.U32 R10, UR5 ;  /* 0x00000005000a7c45 */ /* 0x000fe20008201000 */
[----:B------:R-:W-:-:S03]  /*0400*/  FFMA R3, R2, -R3, 1 ;  /* 0x3f80000002037423 */ /* 0x000fc60000000803 */
[----:B------:R-:W0:Y:S01]  /*0410*/  FCHK P0, R10, 22.828125 ;  /* 0x41b6a0000a007902 */ /* 0x000e220000000000 */
[----:B------:R-:W-:-:S04]  /*0420*/  FFMA R2, R3, R2, 0.043805614113807678223 ;  /* 0x3d336d8403027423 */ /* 0x000fc80000000002 */
[----:B------:R-:W-:-:S04]  /*0430*/  FFMA R3, R2, R10, RZ ;  /* 0x0000000a02037223 */ /* 0x000fc800000000ff */
[----:B------:R-:W-:-:S04]  /*0440*/  FFMA R8, R3, -22.828125, R10 ;  /* 0xc1b6a00003087823 */ /* 0x000fc8000000000a */
[----:B------:R-:W-:Y:S01]  /*0450*/  FFMA R2, R2, R8, R3 ;  /* 0x0000000802027223 */ /* 0x000fe20000000003 */
[----:B0-----:R-:W-:Y:S06]  /*0460*/  @!P0 BRA `(.L_x_78) ;  /* 0x0000000000148947 */ /* 0x001fec0003800000 */
[----:B------:R-:W-:Y:S01]  /*0470*/  MOV R2, R10 ;  /* 0x0000000a00027202 */ /* 0x000fe20000000f00 */
[----:B------:R-:W-:Y:S01]  /*0480*/  IMAD.MOV.U32 R3, RZ, RZ, 0x41b6a000 ;  /* 0x41b6a000ff037424 */ /* 0x000fe200078e00ff */
[----:B------:R-:W-:-:S07]  /*0490*/  MOV R12, 0x4b0 ;  /* 0x000004b0000c7802 */ /* 0x000fce0000000f00 */
[----:B------:R-:W-:Y:S05]  /*04a0*/  CALL.REL.NOINC `($__internal_3_$__cuda_sm3x_div_rn_noftz_f32_slowpath) ;  /* 0x0000000800147944 */ /* 0x000fea0003c00000 */
[----:B------:R-:W-:-:S07]  /*04b0*/  MOV R2, R15 ;  /* 0x0000000f00027202 */ /* 0x000fce0000000f00 */
.L_x_78:
[----:B------:R-:W2:Y:S01]  /*04c0*/  LDG.E R3, desc[UR6][R6.64+-0x4] ;  /* 0xfffffc0606037981 */ /* 0x000ea2000c1e1900 */
[----:B------:R-:W-:Y:S01]  /*04d0*/  FADD R2, R2, 1 ;  /* 0x3f80000002027421 */ /* 0x000fe20000000000 */
[----:B------:R-:W-:Y:S05]  /*04e0*/  BSSY.RECONVERGENT B0, `(.L_x_79) ;  /* 0x000001d000007945 */ /* 0x000fea0003800200 */
[----:B------:R-:W0:Y:S02]  /*04f0*/  FRND.FLOOR R2, R2 ;  /* 0x0000000200027307 */ /* 0x000e240000205000 */
[----:B0-----:R-:W-:Y:S01]  /*0500*/  FSETP.NEU.AND P0, PT, R11, R2, PT ;  /* 0x000000020b00720b */ /* 0x001fe20003f0d000 */
[----:B--2---:R-:W-:-:S12]  /*0510*/  FADD R0, R3, R0 ;  /* 0x0000000003007221 */ /* 0x004fd80000000000 */
[----:B------:R-:W-:Y:S05]  /*0520*/  @!P0 BRA `(.L_x_80) ;  /* 0x00000000005c8947 */ /* 0x000fea0003800000 */
[----:B------:R-:W-:Y:S01]  /*0530*/  I2FP.F32.S32 R15, R14 ;  /* 0x0000000e000f7245 */ /* 0x000fe20000201400 */
[----:B------:R-:W-:Y:S01]  /*0540*/  BSSY.RECONVERGENT B1, `(.L_x_81) ;  /* 0x000000f000017945 */ /* 0x000fe20003800200 */
[----:B------:R-:W-:Y:S02]  /*0550*/  IMAD.MOV.U32 R11, RZ, RZ, R2 ;  /* 0x000000ffff0b7224 */ /* 0x000fe400078e0002 */
        /* <DEDUP_REMOVED lines=8> */
[----:B------:R-:W-:Y:S01]  /*05e0*/  MOV R2, R0 ;  /* 0x0000000000027202 */ /* 0x000fe20000000f00 */
[----:B------:R-:W-:Y:S01]  /*05f0*/  IMAD.MOV.U32 R3, RZ, RZ, R15 ;  /* 0x000000ffff037224 */ /* 0x000fe200078e000f */
[----:B------:R-:W-:-:S07]  /*0600*/  MOV R12, 0x620 ;  /* 0x00000620000c7802 */ /* 0x000fce0000000f00 */
[----:B------:R-:W-:Y:S05]  /*0610*/  CALL.REL.NOINC `($__internal_3_$__cuda_sm3x_div_rn_noftz_f32_slowpath) ;  /* 0x0000000400b87944 */ /* 0x000fea0003c00000 */
[----:B------:R-:W-:-:S07]  /*0620*/  MOV R13, R15 ;  /* 0x0000000f000d7202 */ /* 0x000fce0000000f00 */
.L_x_82:
[----:B------:R-:W-:Y:S05]  /*0630*/  BSYNC.RECONVERGENT B1 ;  /* 0x0000000000017941 */ /* 0x000fea0003800200 */
.L_x_81:
[----:B------:R-:W-:-:S04]  /*0640*/  IMAD.WIDE R2, R9, 0x4, R4 ;  /* 0x0000000409027825 */ /* 0x000fc800078e0204 */
[----:B------:R-:W-:Y:S02]  /*0650*/  HFMA2 R0, -RZ, RZ, 0, 0 ;  /* 0x00000000ff007431 */ /* 0x000fe400000001ff */
[----:B------:R-:W-:Y:S01]  /*0660*/  IMAD.MOV.U32 R14, RZ, RZ, RZ ;  /* 0x000000ffff0e7224 */ /* 0x000fe200078e00ff */
[----:B------:R0:W-:Y:S01]  /*0670*/  STG.E desc[UR6][R2.64], R13 ;  /* 0x0000000d02007986 */ /* 0x0001e2000c101906 */
[----:B------:R-:W-:Y:S01]  /*0680*/  VIADD R9, R9, 0x1 ;  /* 0x0000000109097836 */ /* 0x000fe20000000000 */
[----:B------:R-:W-:Y:S06]  /*0690*/  BRA `(.L_x_83) ;  /* 0x0000000000047947 */ /* 0x000fec0003800000 */
.L_x_80:
[----:B------:R-:W-:-:S07]  /*06a0*/  IADD3 R14, PT, PT, R14, 0x1, RZ ;  /* 0x000000010e0e7810 */ /* 0x000fce0007ffe0ff */
.L_x_83:
[----:B------:R-:W-:Y:S05]  /*06b0*/  BSYNC.RECONVERGENT B0 ;  /* 0x0000000000007941 */ /* 0x000fea0003800200 */
.L_x_79:
        /* <DEDUP_REMOVED lines=11> */
[----:B------:R-:W-:Y:S02]  /*0770*/  HFMA2 R3, -RZ, RZ, 2.85546875, -0.0078125 ;  /* 0x41b6a000ff037431 */ /* 0x000fe400000001ff */
[----:B------:R-:W-:Y:S01]  /*0780*/  IMAD.MOV.U32 R2, RZ, RZ, R10 ;  /* 0x000000ffff027224 */ /* 0x000fe200078e000a */
[----:B------:R-:W-:-:S07]  /*0790*/  MOV R12, 0x7b0 ;  /* 0x000007b0000c7802 */ /* 0x000fce0000000f00 */
[----:B------:R-:W-:Y:S05]  /*07a0*/  CALL.REL.NOINC `($__internal_3_$__cuda_sm3x_div_rn_noftz_f32_slowpath) ;  /* 0x0000000400547944 */ /* 0x000fea0003c00000 */
[----:B------:R-:W-:-:S07]  /*07b0*/  IMAD.MOV.U32 R2, RZ, RZ, R15 ;  /* 0x000000ffff027224 */ /* 0x000fce00078e000f */
.L_x_84:
        /* <DEDUP_REMOVED lines=9> */
[----:B------:R-:W-:Y:S02]  /*0850*/  MOV R11, R2 ;  /* 0x00000002000b7202 */ /* 0x000fe40000000f00 */
        /* <DEDUP_REMOVED lines=12> */
.L_x_88:
[----:B------:R-:W-:Y:S05]  /*0920*/  BSYNC.RECONVERGENT B1 ;  /* 0x0000000000017941 */ /* 0x000fea0003800200 */
.L_x_87:
[----:B------:R-:W-:-:S04]  /*0930*/  IMAD.WIDE R2, R9, 0x4, R4 ;  /* 0x0000000409027825 */ /* 0x000fc800078e0204 */
[----:B------:R-:W-:Y:S02]  /*0940*/  HFMA2 R0, -RZ, RZ, 0, 0 ;  /* 0x00000000ff007431 */ /* 0x000fe400000001ff */
[----:B------:R-:W-:Y:S01]  /*0950*/  IMAD.MOV.U32 R13, RZ, RZ, RZ ;  /* 0x000000ffff0d7224 */ /* 0x000fe200078e00ff */
[----:B------:R0:W-:Y:S01]  /*0960*/  STG.E desc[UR6][R2.64], R15 ;  /* 0x0000000f02007986 */ /* 0x0001e2000c101906 */
[----:B------:R-:W-:Y:S01]  /*0970*/  VIADD R9, R9, 0x1 ;  /* 0x0000000109097836 */ /* 0x000fe20000000000 */
[----:B------:R-:W-:Y:S06]  /*0980*/  BRA `(.L_x_89) ;  /* 0x0000000000047947 */ /* 0x000fec0003800000 */
.L_x_86:
[----:B------:R-:W-:-:S07]  /*0990*/  IADD3 R13, PT, PT, R14, 0x1, RZ ;  /* 0x000000010e0d7810 */ /* 0x000fce0007ffe0ff */
.L_x_89:
[----:B------:R-:W-:Y:S05]  /*09a0*/  BSYNC.RECONVERGENT B0 ;  /* 0x0000000000007941 */ /* 0x000fea0003800200 */
.L_x_85:
        /* <DEDUP_REMOVED lines=16> */
.L_x_90:
        /* <DEDUP_REMOVED lines=22> */
.L_x_94:
[----:B------:R-:W-:Y:S05]  /*0c10*/  BSYNC.RECONVERGENT B1 ;  /* 0x0000000000017941 */ /* 0x000fea0003800200 */
.L_x_93:
[----:B------:R-:W-:-:S04]  /*0c20*/  IMAD.WIDE R2, R9, 0x4, R4 ;  /* 0x0000000409027825 */ /* 0x000fc800078e0204 */
[----:B------:R-:W-:Y:S02]  /*0c30*/  HFMA2 R0, -RZ, RZ, 0, 0 ;  /* 0x00000000ff007431 */ /* 0x000fe400000001ff */
[----:B------:R-:W-:Y:S01]  /*0c40*/  IMAD.MOV.U32 R13, RZ, RZ, RZ ;  /* 0x000000ffff0d7224 */ /* 0x000fe200078e00ff */
[----:B------:R0:W-:Y:S01]  /*0c50*/  STG.E desc[UR6][R2.64], R15 ;  /* 0x0000000f02007986 */ /* 0x0001e2000c101906 */
[----:B------:R-:W-:Y:S01]  /*0c60*/  VIADD R9, R9, 0x1 ;  /* 0x0000000109097836 */ /* 0x000fe20000000000 */
[----:B------:R-:W-:Y:S06]  /*0c70*/  BRA `(.L_x_95) ;  /* 0x0000000000047947 */ /* 0x000fec0003800000 */
.L_x_92:
[----:B------:R-:W-:-:S07]  /*0c80*/  IADD3 R13, PT, PT, R13, 0x1, RZ ;  /* 0x000000010d0d7810 */ /* 0x000fce0007ffe0ff */
.L_x_95:
[----:B------:R-:W-:Y:S05]  /*0c90*/  BSYNC.RECONVERGENT B0 ;  /* 0x0000000000007941 */ /* 0x000fea0003800200 */
.L_x_91:
[----:B------:R-:W-:Y:S01]  /*0ca0*/  UIADD3 UR4, UPT, UPT, UR4, 0x4, URZ ;  /* 0x0000000404047890 */ /* 0x000fe2000fffe0ff */
[----:B------:R-:W-:-:S03]  /*0cb0*/  IADD3 R8, P0, PT, R6, 0x10, RZ ;  /* 0x0000001006087810 */ /* 0x000fc60007f1e0ff */
[----:B------:R-:W-:Y:S02]  /*0cc0*/  UISETP.NE.AND UP0, UPT, UR4, 0x2da8, UPT ;  /* 0x00002da80400788c */ /* 0x000fe4000bf05270 */
[----:B0-----:R-:W-:-:S07]  /*0cd0*/  IMAD.X R15, RZ, RZ, R7, P0 ;  /* 0x000000ffff0f7224 */ /* 0x001fce00000e0607 */
[----:B------:R-:W-:Y:S05]  /*0ce0*/  BRA.U UP0, `(.L_x_96) ;  /* 0xfffffff100f87547 */ /* 0x000fea000b83ffff */
[----:B------:R-:W-:Y:S05]  /*0cf0*/  EXIT ;  /* 0x000000000000794d */ /* 0x000fea0003800000 */
        .weak           $__internal_3_$__cuda_sm3x_div_rn_noftz_f32_slowpath
        .type           $__internal_3_$__cuda_sm3x_div_rn_noftz_f32_slowpath,@function
        .size           $__internal_3_$__cuda_sm3x_div_rn_noftz_f32_slowpath,(.L_x_145 - $__internal_3_$__cuda_sm3x_div_rn_noftz_f32_slowpath)
$__internal_3_$__cuda_sm3x_div_rn_noftz_f32_slowpath:
[----:B------:R-:W-:Y:S01]  /*0d00*/  SHF.R.U32.HI R10, RZ, 0x17, R3 ;  /* 0x00000017ff0a7819 */ /* 0x000fe20000011603 */
[----:B------:R-:W-:Y:S01]  /*0d10*/  BSSY.RECONVERGENT B2, `(.L_x_97) ;  /* 0x0000062000027945 */ /* 0x000fe20003800200 */
[----:B------:R-:W-:Y:S02]  /*0d20*/  SHF.R.U32.HI R15, RZ, 0x17, R2 ;  /* 0x00000017ff0f7819 */ /* 0x000fe40000011602 */
[----:B------:R-:W-:Y:S02]  /*0d30*/  LOP3.LUT R10, R10, 0xff, RZ, 0xc0, !PT ;  /* 0x000000ff0a0a7812 */ /* 0x000fe400078ec0ff */
[----:B------:R-:W-:Y:S02]  /*0d40*/  LOP3.LUT R15, R15, 0xff, RZ, 0xc0, !PT ;  /* 0x000000ff0f0f7812 */ /* 0x000fe400078ec0ff */
[----:B------:R-:W-:-:S03]  /*0d50*/  IADD3 R18, PT, PT, R10, -0x1, RZ ;  /* 0xffffffff0a127810 */ /* 0x000fc60007ffe0ff */
[----:B------:R-:W-:Y:S01]  /*0d60*/  VIADD R17, R15, 0xffffffff ;  /* 0xffffffff0f117836 */ /* 0x000fe20000000000 */
[----:B------:R-:W-:-:S04]  /*0d70*/  ISETP.GT.U32.AND P0, PT, R18, 0xfd, PT ;  /* 0x000000fd1200780c */ /* 0x000fc80003f04070 */
[----:B------:R-:W-:-:S13]  /*0d80*/  ISETP.GT.U32.OR P0, PT, R17, 0xfd, P0 ;  /* 0x000000fd1100780c */ /* 0x000fda0000704470 */
[----:B------:R-:W-:Y:S01]  /*0d90*/  @!P0 MOV R8, RZ ;  /* 0x000000ff00088202 */ /* 0x000fe20000000f00 */
        /* <DEDUP_REMOVED lines=24> */
.L_x_98:
[----:B------:R-:W-:Y:S01]  /*0f20*/  LEA R18, R10, 0xc0800000, 0x17 ;  /* 0xc08000000a127811 */ /* 0x000fe200078eb8ff */
[----:B------:R-:W-:Y:S03]  /*0f30*/  BSSY.RECONVERGENT B3, `(.L_x_103) ;  /* 0x0000036000037945 */ /* 0x000fe60003800200 */
[----:B------:R-:W-:Y:S01]  /*0f40*/  IADD3 R19, PT, PT, -R18, R3, RZ ;  /* 0x0000000312137210 */ /* 0x000fe20007ffe1ff */
[----:B------:R-:W-:-:S03]  /*0f50*/  VIADD R3, R15, 0xffffff81 ;  /* 0xffffff810f037836 */ /* 0x000fc60000000000 */
[----:B------:R0:W1:Y:S01]  /*0f60*/  MUFU.RCP R18, R19 ;  /* 0x0000001300127308 */ /* 0x0000620000001000 */
[----:B------:R-:W-:Y:S01]  /*0f70*/  FADD.FTZ R17, -R19, -RZ ;  /* 0x800000ff13117221 */ /* 0x000fe20000010100 */
[C---:B------:R-:W-:Y:S01]  /*0f80*/  IMAD R2, R3.reuse, -0x800000, R2 ;  /* 0xff80000003027824 */ /* 0x040fe200078e0202 */
[----:B0-----:R-:W-:-:S04]  /*0f90*/  IADD3 R19, PT, PT, R3, 0x7f, -R10 ;  /* 0x0000007f03137810 */ /* 0x001fc80007ffe80a */
[----:B------:R-:W-:Y:S01]  /*0fa0*/  IADD3 R19, PT, PT, R19, R8, RZ ;  /* 0x0000000813137210 */ /* 0x000fe20007ffe0ff */
        /* <DEDUP_REMOVED lines=22> */
[C---:B------:R-:W-:Y:S02]  /*1110*/  ISETP.NE.AND P1, PT, R8.reuse, RZ, PT ;  /* 0x000000ff0800720c */ /* 0x040fe40003f25270 */
[----:B------:R-:W-:Y:S01]  /*1120*/  LOP3.LUT R10, R3, 0x7fffff, RZ, 0xc0, !PT ;  /* 0x007fffff030a7812 */ /* 0x000fe200078ec0ff */
[CCC-:B------:R-:W-:Y:S01]  /*1130*/  FFMA.RP R3, R15.reuse, R17.reuse, R18.reuse ;  /* 0x000000110f037223 */ /* 0x1c0fe20000008012 */
[----:B------:R-:W-:Y:S01]  /*1140*/  FFMA.RM R18, R15, R17, R18 ;  /* 0x000000110f127223 */ /* 0x000fe20000004012 */
[----:B------:R-:W-:Y:S01]  /*1150*/  VIADD R15, R8, 0x20 ;  /* 0x00000020080f7836 */ /* 0x000fe20000000000 */
[----:B------:R-:W-:Y:S02]  /*1160*/  LOP3.LUT R10, R10, 0x800000, RZ, 0xfc, !PT ;  /* 0x008000000a0a7812 */ /* 0x000fe400078efcff */
[----:B------:R-:W-:-:S02]  /*1170*/  IADD3 R8, PT, PT, -R8, RZ, RZ ;  /* 0x000000ff08087210 */ /* 0x000fc40007ffe1ff */
[----:B------:R-:W-:Y:S02]  /*1180*/  SHF.L.U32 R15, R10, R15, RZ ;  /* 0x0000000f0a0f7219 */ /* 0x000fe400000006ff */
[----:B------:R-:W-:Y:S02]  /*1190*/  FSETP.NEU.FTZ.AND P0, PT, R3, R18, PT ;  /* 0x000000120300720b */ /* 0x000fe40003f1d000 */
        /* <DEDUP_REMOVED lines=11> */
.L_x_105:
[----:B------:R-:W-:-:S04]  /*1250*/  LOP3.LUT R2, R2, 0x80000000, RZ, 0xc0, !PT ;  /* 0x8000000002027812 */ /* 0x000fc800078ec0ff */
[----:B------:R-:W-:Y:S01]  /*1260*/  LOP3.LUT R2, R2, 0x7f800000, RZ, 0xfc, !PT ;  /* 0x7f80000002027812 */ /* 0x000fe200078efcff */
[----:B------:R-:W-:Y:S06]  /*1270*/  BRA `(.L_x_106) ;  /* 0x0000000000047947 */ /* 0x000fec0003800000 */
.L_x_104:
[----:B------:R-:W-:-:S07]  /*1280*/  LEA R2, R19, R2, 0x17 ;  /* 0x0000000213027211 */ /* 0x000fce00078eb8ff */
.L_x_106:
[----:B------:R-:W-:Y:S05]  /*1290*/  BSYNC.RECONVERGENT B3 ;  /* 0x0000000000037941 */ /* 0x000fea0003800200 */
.L_x_103:
[----:B------:R-:W-:Y:S05]  /*12a0*/  BRA `(.L_x_107) ;  /* 0x0000000000207947 */ /* 0x000fea0003800000 */
.L_x_102:
[----:B------:R-:W-:-:S04]  /*12b0*/  LOP3.LUT R2, R3, 0x80000000, R2, 0x48, !PT ;  /* 0x8000000003027812 */ /* 0x000fc800078e4802 */
[----:B------:R-:W-:Y:S01]  /*12c0*/  LOP3.LUT R2, R2, 0x7f800000, RZ, 0xfc, !PT ;  /* 0x7f80000002027812 */ /* 0x000fe200078efcff */
[----:B------:R-:W-:Y:S06]  /*12d0*/  BRA `(.L_x_107) ;  /* 0x0000000000147947 */ /* 0x000fec0003800000 */
.L_x_101:
[----:B------:R-:W-:Y:S01]  /*12e0*/  LOP3.LUT R2, R3, 0x80000000, R2, 0x48, !PT ;  /* 0x8000000003027812 */ /* 0x000fe200078e4802 */
[----:B------:R-:W-:Y:S06]  /*12f0*/  BRA `(.L_x_107) ;  /* 0x00000000000c7947 */ /* 0x000fec0003800000 */
.L_x_100:
[----:B------:R-:W0:Y:S01]  /*1300*/  MUFU.RSQ R2, -QNAN ;  /* 0xffc0000000027908 */ /* 0x000e220000001400 */
[----:B------:R-:W-:Y:S05]  /*1310*/  BRA `(.L_x_107) ;  /* 0x0000000000047947 */ /* 0x000fea0003800000 */
.L_x_99:
[----:B------:R-:W-:-:S07]  /*1320*/  FADD.FTZ R2, R2, R3 ;  /* 0x0000000302027221 */ /* 0x000fce0000010000 */
.L_x_107:
[----:B------:R-:W-:Y:S05]  /*1330*/  BSYNC.RECONVERGENT B2 ;  /* 0x0000000000027941 */ /* 0x000fea0003800200 */
.L_x_97:
[----:B0-----:R-:W-:Y:S01]  /*1340*/  IMAD.MOV.U32 R15, RZ, RZ, R2 ;  /* 0x000000ffff0f7224 */ /* 0x001fe200078e0002 */
[----:B------:R-:W-:Y:S01]  /*1350*/  MOV R2, R12 ;  /* 0x0000000c00027202 */ /* 0x000fe20000000f00 */
[----:B------:R-:W-:-:S04]  /*1360*/  IMAD.MOV.U32 R3, RZ, RZ, 0x0 ;  /* 0x00000000ff037424 */ /* 0x000fc800078e00ff */
[----:B------:R-:W-:Y:S05]  /*1370*/  RET.REL.NODEC R2 `(_Z18av_sampling_KernelPfS_) ;  /* 0xffffffec02207950 */ /* 0x000fea0003c3ffff */
.L_x_108:
        /* <DEDUP_REMOVED lines=16> */
.L_x_145:


//--------------------- .text._Z10lpf_KernelPfS_  --------------------------
	.section	.text._Z10lpf_KernelPfS_,"ax",@progbits
	.align	128
        .global         _Z10lpf_KernelPfS_
        .type           _Z10lpf_KernelPfS_,@function
        .size           _Z10lpf_KernelPfS_,(.L_x_152 - _Z10lpf_KernelPfS_)
        .other          _Z10lpf_KernelPfS_,@"STO_CUDA_ENTRY STV_DEFAULT"
_Z10lpf_KernelPfS_:
.text._Z10lpf_KernelPfS_:
[----:B------:R-:W-:Y:S01]  /*0000*/  LDC R1, c[0x0][0x37c] ;  /* 0x0000df00ff017b82 */ /* 0x000fe20000000800 */
[----:B------:R-:W0:Y:S01]  /*0010*/  S2R R2, SR_TID.Y ;  /* 0x0000000000027919 */ /* 0x000e220000002200 */
[----:B------:R-:W1:Y:S01]  /*0020*/  LDCU.128 UR8, c[0x0][0x380] ;  /* 0x00007000ff0877ac */ /* 0x000e620008000c00 */
[----:B------:R-:W-:Y:S01]  /*0030*/  HFMA2 R0, -RZ, RZ, 0, 0 ;  /* 0x00000000ff007431 */ /* 0x000fe200000001ff */
[----:B------:R-:W-:Y:S01]  /*0040*/  MOV R6, RZ ;  /* 0x000000ff00067202 */ /* 0x000fe20000000f00 */
[----:B------:R-:W2:Y:S01]  /*0050*/  LDCU.64 UR6, c[0x0][0x358] ;  /* 0x00006b00ff0677ac */ /* 0x000ea20008000a00 */
[----:B------:R-:W-:Y:S01]  /*0060*/  UMOV UR4, URZ ;  /* 0x000000ff00047c82 */ /* 0x000fe20008000000 */
[----:B0-----:R-:W-:-:S03]  /*0070*/  IMAD.WIDE.U32 R2, R2, 0xb6a0, RZ ;  /* 0x0000b6a002027825 */ /* 0x001fc600078e00ff */
[----:B------:R-:W-:-:S04]  /*0080*/  LOP3.LUT R8, R2, 0x10, RZ, 0xfc, !PT ;  /* 0x0000001002087812 */ /* 0x000fc800078efcff */
[C---:B-1----:R-:W-:Y:S02]  /*0090*/  IADD3 R2, P0, PT, R8.reuse, UR8, RZ ;  /* 0x0000000808027c10 */ /* 0x042fe4000ff1e0ff */
[----:B------:R-:W-:Y:S02]  /*00a0*/  IADD3 R8, P1, PT, R8, UR10, RZ ;  /* 0x0000000a08087c10 */ /* 0x000fe4000ff3e0ff */
[C---:B------:R-:W-:Y:S02]  /*00b0*/  IADD3.X R7, PT, PT, R3.reuse, UR9, RZ, P0, !PT ;  /* 0x0000000903077c10 */ /* 0x040fe400087fe4ff */
[----:B--2---:R-:W-:-:S09]  /*00c0*/  IADD3.X R11, PT, PT, R3, UR11, RZ, P1, !PT ;  /* 0x0000000b030b7c10 */ /* 0x004fd20008ffe4ff */
.L_x_109:
[----:B------:R-:W-:-:S05]  /*00d0*/  MOV R3, R7 ;  /* 0x0000000700037202 */ /* 0x000fca0000000f00 */
[----:B--2---:R-:W2:Y:S01]  /*00e0*/  LDG.E R5, desc[UR6][R2.64+-0x10] ;  /* 0xfffff00602057981 */ /* 0x004ea2000c1e1900 */
[----:B------:R-:W-:Y:S01]  /*00f0*/  MOV R4, R8 ;  /* 0x0000000800047202 */ /* 0x000fe20000000f00 */
[----:B--2---:R-:W-:-:S04]  /*0100*/  FFMA R5, R6, 1.8226948976516723633, R5 ;  /* 0x3fe94e1106057823 */ /* 0x004fc80000000005 */
[----:B------:R-:W-:-:S04]  /*0110*/  FFMA R7, R0, -0.83718162775039672852, R5 ;  /* 0xbf56518900077823 */ /* 0x000fc80000000005 */
[----:B------:R-:W-:-:S04]  /*0120*/  FMUL R5, R7, 0.0036216815933585166931 ;  /* 0x3b6d59bc07057820 */ /* 0x000fc80000400000 */
[----:B------:R-:W-:-:S04]  /*0130*/  FFMA R5, R6, 0.0072433631867170333862, R5 ;  /* 0x3bed59bc06057823 */ /* 0x000fc80000000005 */
[----:B------:R-:W-:Y:S01]  /*0140*/  FFMA R9, R0, 0.0036216815933585166931, R5 ;  /* 0x3b6d59bc00097823 */ /* 0x000fe20000000005 */
[----:B------:R-:W-:-:S05]  /*0150*/  MOV R5, R11 ;  /* 0x0000000b00057202 */ /* 0x000fca0000000f00 */
[----:B------:R0:W-:Y:S04]  /*0160*/  STG.E desc[UR6][R4.64+-0x10], R9 ;  /* 0xfffff00904007986 */ /* 0x0001e8000c101906 */
[----:B------:R-:W2:Y:S02]  /*0170*/  LDG.E R0, desc[UR6][R2.64+-0xc] ;  /* 0xfffff40602007981 */ /* 0x000ea4000c1e1900 */
[----:B--2---:R-:W-:-:S04]  /*0180*/  FFMA R11, R7, 1.8226948976516723633, R0 ;  /* 0x3fe94e11070b7823 */ /* 0x004fc80000000000 */
[----:B------:R-:W-:-:S04]  /*0190*/  FFMA R11, R6, -0.83718162775039672852, R11 ;  /* 0xbf565189060b7823 */ /* 0x000fc8000000000b */
[----:B------:R-:W-:-:S04]  /*01a0*/  FMUL R0, R11, 0.0036216815933585166931 ;  /* 0x3b6d59bc0b007820 */ /* 0x000fc80000400000 */
[----:B------:R-:W-:-:S04]  /*01b0*/  FFMA R13, R7, 0.0072433631867170333862, R0 ;  /* 0x3bed59bc070d7823 */ /* 0x000fc80000000000 */
[----:B------:R-:W-:-:S05]  /*01c0*/  FFMA R13, R6, 0.0036216815933585166931, R13 ;  /* 0x3b6d59bc060d7823 */ /* 0x000fca000000000d */
[----:B------:R-:W-:Y:S04]  /*01d0*/  STG.E desc[UR6][R4.64+-0xc], R13 ;  /* 0xfffff40d04007986 */ /* 0x000fe8000c101906 */
[----:B------:R-:W2:Y:S02]  /*01e0*/  LDG.E R0, desc[UR6][R2.64+-0x8] ;  /* 0xfffff80602007981 */ /* 0x000ea4000c1e1900 */
[----:B--2---:R-:W-:-:S04]  /*01f0*/  FFMA R0, R11, 1.8226948976516723633, R0 ;  /* 0x3fe94e110b007823 */ /* 0x004fc80000000000 */
[----:B------:R-:W-:-:S04]  /*0200*/  FFMA R0, R7, -0.83718162775039672852, R0 ;  /* 0xbf56518907007823 */ /* 0x000fc80000000000 */
[----:B------:R-:W-:-:S04]  /*0210*/  FMUL R6, R0, 0.0036216815933585166931 ;  /* 0x3b6d59bc00067820 */ /* 0x000fc80000400000 */
[----:B------:R-:W-:-:S04]  /*0220*/  FFMA R6, R11, 0.0072433631867170333862, R6 ;  /* 0x3bed59bc0b067823 */ /* 0x000fc80000000006 */
[----:B------:R-:W-:-:S05]  /*0230*/  FFMA R7, R7, 0.0036216815933585166931, R6 ;  /* 0x3b6d59bc07077823 */ /* 0x000fca0000000006 */
[----:B------:R1:W-:Y:S04]  /*0240*/  STG.E desc[UR6][R4.64+-0x8], R7 ;  /* 0xfffff80704007986 */ /* 0x0003e8000c101906 */
[----:B0-----:R-:W2:Y:S02]  /*0250*/  LDG.E R9, desc[UR6][R2.64+-0x4] ;  /* 0xfffffc0602097981 */ /* 0x001ea4000c1e1900 */
[----:B--2---:R-:W-:-:S04]  /*0260*/  FFMA R6, R0, 1.8226948976516723633, R9 ;  /* 0x3fe94e1100067823 */ /* 0x004fc80000000009 */
[----:B------:R-:W-:-:S04]  /*0270*/  FFMA R6, R11, -0.83718162775039672852, R6 ;  /* 0xbf5651890b067823 */ /* 0x000fc80000000006 */
[----:B------:R-:W-:-:S04]  /*0280*/  FMUL R9, R6, 0.0036216815933585166931 ;  /* 0x3b6d59bc06097820 */ /* 0x000fc80000400000 */
[----:B------:R-:W-:-:S04]  /*0290*/  FFMA R8, R0, 0.0072433631867170333862, R9 ;  /* 0x3bed59bc00087823 */ /* 0x000fc80000000009 */
[----:B------:R-:W-:-:S05]  /*02a0*/  FFMA R11, R11, 0.0036216815933585166931, R8 ;  /* 0x3b6d59bc0b0b7823 */ /* 0x000fca0000000008 */
[----:B------:R0:W-:Y:S04]  /*02b0*/  STG.E desc[UR6][R4.64+-0x4], R11 ;  /* 0xfffffc0b04007986 */ /* 0x0001e8000c101906 */
[----:B------:R-:W2:Y:S02]  /*02c0*/  LDG.E R9, desc[UR6][R2.64] ;  /* 0x0000000602097981 */ /* 0x000ea4000c1e1900 */
[----:B--2---:R-:W-:-:S04]  /*02d0*/  FFMA R9, R6, 1.8226948976516723633, R9 ;  /* 0x3fe94e1106097823 */ /* 0x004fc80000000009 */
[----:B------:R-:W-:-:S04]  /*02e0*/  FFMA R9, R0, -0.83718162775039672852, R9 ;  /* 0xbf56518900097823 */ /* 0x000fc80000000009 */
[----:B-1----:R-:W-:-:S04]  /*02f0*/  FMUL R7, R9, 0.0036216815933585166931 ;  /* 0x3b6d59bc09077820 */ /* 0x002fc80000400000 */
[----:B------:R-:W-:-:S04]  /*0300*/  FFMA R7, R6, 0.0072433631867170333862, R7 ;  /* 0x3bed59bc06077823 */ /* 0x000fc80000000007 */
[----:B------:R-:W-:-:S05]  /*0310*/  FFMA R7, R0, 0.0036216815933585166931, R7 ;  /* 0x3b6d59bc00077823 */ /* 0x000fca0000000007 */
[----:B------:R1:W-:Y:S04]  /*0320*/  STG.E desc[UR6][R4.64], R7 ;  /* 0x0000000704007986 */ /* 0x0003e8000c101906 */
[----:B------:R-:W2:Y:S02]  /*0330*/  LDG.E R0, desc[UR6][R2.64+0x4] ;  /* 0x0000040602007981 */ /* 0x000ea4000c1e1900 */
[----:B--2---:R-:W-:-:S04]  /*0340*/  FFMA R13, R9, 1.8226948976516723633, R0 ;  /* 0x3fe94e11090d7823 */ /* 0x004fc80000000000 */
[----:B------:R-:W-:-:S04]  /*0350*/  FFMA R13, R6, -0.83718162775039672852, R13 ;  /* 0xbf565189060d7823 */ /* 0x000fc8000000000d */
[----:B------:R-:W-:-:S04]  /*0360*/  FMUL R0, R13, 0.0036216815933585166931 ;  /* 0x3b6d59bc0d007820 */ /* 0x000fc80000400000 */
[----:B0-----:R-:W-:-:S04]  /*0370*/  FFMA R11, R9, 0.0072433631867170333862, R0 ;  /* 0x3bed59bc090b7823 */ /* 0x001fc80000000000 */
[----:B------:R-:W-:-:S05]  /*0380*/  FFMA R11, R6, 0.0036216815933585166931, R11 ;  /* 0x3b6d59bc060b7823 */ /* 0x000fca000000000b */
[----:B------:R0:W-:Y:S04]  /*0390*/  STG.E desc[UR6][R4.64+0x4], R11 ;  /* 0x0000040b04007986 */ /* 0x0001e8000c101906 */
[----:B------:R-:W2:Y:S02]  /*03a0*/  LDG.E R0, desc[UR6][R2.64+0x8] ;  /* 0x0000080602007981 */ /* 0x000ea4000c1e1900 */
[----:B--2---:R-:W-:-:S04]  /*03b0*/  FFMA R0, R13, 1.8226948976516723633, R0 ;  /* 0x3fe94e110d007823 */ /* 0x004fc80000000000 */
[----:B------:R-:W-:-:S04]  /*03c0*/  FFMA R0, R9, -0.83718162775039672852, R0 ;  /* 0xbf56518909007823 */ /* 0x000fc80000000000 */
[----:B------:R-:W-:-:S04]  /*03d0*/  FMUL R6, R0, 0.0036216815933585166931 ;  /* 0x3b6d59bc00067820 */ /* 0x000fc80000400000 */
[----:B------:R-:W-:-:S04]  /*03e0*/  FFMA R6, R13, 0.0072433631867170333862, R6 ;  /* 0x3bed59bc0d067823 */ /* 0x000fc80000000006 */
[----:B------:R-:W-:-:S05]  /*03f0*/  FFMA R9, R9, 0.0036216815933585166931, R6 ;  /* 0x3b6d59bc09097823 */ /* 0x000fca0000000006 */
[----:B------:R2:W-:Y:S04]  /*0400*/  STG.E desc[UR6][R4.64+0x8], R9 ;  /* 0x0000080904007986 */ /* 0x0005e8000c101906 */
[----:B-1----:R1:W3:Y:S01]  /*0410*/  LDG.E R7, desc[UR6][R2.64+0xc] ;  /* 0x00000c0602077981 */ /* 0x0022e2000c1e1900 */
[----:B------:R-:W-:-:S04]  /*0420*/  UIADD3 UR4, UPT, UPT, UR4, 0x8, URZ ;  /* 0x0000000804047890 */ /* 0x000fc8000fffe0ff */
[----:B------:R-:W-:Y:S01]  /*0430*/  UISETP.NE.AND UP0, UPT, UR4, 0x2da8, UPT ;  /* 0x00002da80400788c */ /* 0x000fe2000bf05270 */
[----:B-1----:R-:W-:Y:S01]  /*0440*/  IADD3 R2, P0, PT, R2, 0x20, RZ ;  /* 0x0000002002027810 */ /* 0x002fe20007f1e0ff */
[----:B---3--:R-:W-:-:S04]  /*0450*/  FFMA R6, R0, 1.8226948976516723633, R7 ;  /* 0x3fe94e1100067823 */ /* 0x008fc80000000007 */
[----:B------:R-:W-:-:S04]  /*0460*/  FFMA R6, R13, -0.83718162775039672852, R6 ;  /* 0xbf5651890d067823 */ /* 0x000fc80000000006 */
[----:B------:R-:W-:-:S04]  /*0470*/  FMUL R7, R6, 0.0036216815933585166931 ;  /* 0x3b6d59bc06077820 */ /* 0x000fc80000400000 */
[----:B------:R-:W-:Y:S01]  /*0480*/  FFMA R8, R0, 0.0072433631867170333862, R7 ;  /* 0x3bed59bc00087823 */ /* 0x000fe20000000007 */
[----:B------:R-:W-:-:S03]  /*0490*/  IADD3.X R7, PT, PT, RZ, R3, RZ, P0, !PT ;  /* 0x00000003ff077210 */ /* 0x000fc600007fe4ff */
[----:B------:R-:W-:Y:S01]  /*04a0*/  FFMA R13, R13, 0.0036216815933585166931, R8 ;  /* 0x3b6d59bc0d0d7823 */ /* 0x000fe20000000008 */
[----:B------:R-:W-:-:S04]  /*04b0*/  IADD3 R8, P1, PT, R4, 0x20, RZ ;  /* 0x0000002004087810 */ /* 0x000fc80007f3e0ff */
[----:B------:R2:W-:Y:S01]  /*04c0*/  STG.E desc[UR6][R4.64+0xc], R13 ;  /* 0x00000c0d04007986 */ /* 0x0005e2000c101906 */
[----:B0-----:R-:W-:Y:S01]  /*04d0*/  IADD3.X R11, PT, PT, RZ, R5, RZ, P1, !PT ;  /* 0x00000005ff0b7210 */ /* 0x001fe20000ffe4ff */
[----:B------:R-:W-:Y:S07]  /*04e0*/  BRA.U UP0, `(.L_x_109) ;  /* 0xfffffff900f87547 */ /* 0x000fee000b83ffff */
[----:B------:R-:W-:Y:S05]  /*04f0*/  EXIT ;  /* 0x000000000000794d */ /* 0x000fea0003800000 */
.L_x_110:
        /* <DEDUP_REMOVED lines=16> */
.L_x_152:


//--------------------- .text._Z16detection_KernelPfS_S_S_ --------------------------
	.section	.text._Z16detection_KernelPfS_S_S_,"ax",@progbits
	.align	128
        .global         _Z16detection_KernelPfS_S_S_
        .type           _Z16detection_KernelPfS_S_S_,@function
        .size           _Z16detection_KernelPfS_S_S_,(.L_x_146 - _Z16detection_KernelPfS_S_S_)
        .other          _Z16detection_KernelPfS_S_S_,@"STO_CUDA_ENTRY STV_DEFAULT"
_Z16detection_KernelPfS_S_S_:
.text._Z16detection_KernelPfS_S_S_:
[----:B------:R-:W-:Y:S08]  /*0000*/  LDC R1, c[0x0][0x37c] ;  /* 0x0000df00ff017b82 */ /* 0x000ff00000000800 */
[----:B------:R-:W0:Y:S01]  /*0010*/  LDC.64 R10, c[0x0][0x380] ;  /* 0x0000e000ff0a7b82 */ /* 0x000e220000000a00 */
[----:B------:R-:W0:Y:S07]  /*0020*/  LDCU.64 UR4, c[0x0][0x358] ;  /* 0x00006b00ff0477ac */ /* 0x000e2e0008000a00 */
[----:B------:R-:W1:Y:S01]  /*0030*/  LDC.64 R12, c[0x0][0x398] ;  /* 0x0000e600ff0c7b82 */ /* 0x000e620000000a00 */
[----:B------:R-:W2:Y:S07]  /*0040*/  S2R R8, SR_TID.Y ;  /* 0x0000000000087919 */ /* 0x000eae0000002200 */
[----:B------:R-:W3:Y:S01]  /*0050*/  LDC.64 R2, c[0x0][0x380] ;  /* 0x0000e000ff027b82 */ /* 0x000ee20000000a00 */
[----:B0-----:R-:W4:Y:S07]  /*0060*/  LDG.E R10, desc[UR4][R10.64] ;  /* 0x000000040a0a7981 */ /* 0x001f2e000c1e1900 */
[----:B------:R-:W0:Y:S01]  /*0070*/  LDC.64 R4, c[0x0][0x398] ;  /* 0x0000e600ff047b82 */ /* 0x000e220000000a00 */
[----:B------:R-:W-:-:S07]  /*0080*/  HFMA2 R9, -RZ, RZ, 0, 0 ;  /* 0x00000000ff097431 */ /* 0x000fce00000001ff */
[----:B------:R-:W0:Y:S01]  /*0090*/  LDC.64 R6, c[0x0][0x388] ;  /* 0x0000e200ff067b82 */ /* 0x000e220000000a00 */
[----:B----4-:R-:W-:-:S05]  /*00a0*/  FADD R15, R10, 4 ;  /* 0x408000000a0f7421 */ /* 0x010fca0000000000 */
[----:B0123--:R1:W-:Y:S02]  /*00b0*/  STG.E desc[UR4][R12.64], R15 ;  /* 0x0000000f0c007986 */ /* 0x00f3e4000c101904 */
.L_x_127:
[----:B------:R-:W-:-:S13]  /*00c0*/  ISETP.GT.U32.AND P0, PT, R9, 0x2d9e, PT ;  /* 0x00002d9e0900780c */ /* 0x000fda0003f04070 */
[----:B0-234-:R-:W-:Y:S05]  /*00d0*/  @P0 BRA `(.L_x_111) ;  /* 0x00000000007c0947 */ /* 0x01dfea0003800000 */
[----:B------:R-:W-:-:S04]  /*00e0*/  IMAD R11, R8, 0x2da8, R9 ;  /* 0x00002da8080b7824 */ /* 0x000fc800078e0209 */
[----:B-1----:R-:W-:-:S05]  /*00f0*/  IMAD.WIDE.U32 R12, R11, 0x4, R2 ;  /* 0x000000040b0c7825 */ /* 0x002fca00078e0002 */
[----:B------:R-:W2:Y:S04]  /*0100*/  LDG.E R0, desc[UR4][R12.64] ;  /* 0x000000040c007981 */ /* 0x000ea8000c1e1900 */
[----:B------:R-:W3:Y:S04]  /*0110*/  LDG.E R17, desc[UR4][R12.64+0x8] ;  /* 0x000008040c117981 */ /* 0x000ee8000c1e1900 */
[----:B------:R-:W4:Y:S01]  /*0120*/  LDG.E R19, desc[UR4][R12.64+0x10] ;  /* 0x000010040c137981 */ /* 0x000f22000c1e1900 */
[----:B------:R-:W-:-:S03]  /*0130*/  IMAD.WIDE.U32 R14, R11, 0x4, R4 ;  /* 0x000000040b0e7825 */ /* 0x000fc600078e0004 */
[----:B------:R-:W5:Y:S04]  /*0140*/  LDG.E R21, desc[UR4][R12.64+0x18] ;  /* 0x000018040c157981 */ /* 0x000f68000c1e1900 */
[----:B------:R-:W5:Y:S01]  /*0150*/  LDG.E R14, desc[UR4][R14.64] ;  /* 0x000000040e0e7981 */ /* 0x000f62000c1e1900 */
[----:B------:R-:W-:Y:S01]  /*0160*/  BSSY.RECONVERGENT B0, `(.L_x_112) ;  /* 0x0000014000007945 */ /* 0x000fe20003800200 */
[----:B--2---:R-:W-:-:S04]  /*0170*/  FFMA R0, R0, 0.37059998512268066406, RZ ;  /* 0x3ebdbf4800007823 */ /* 0x004fc800000000ff */
[----:B---3--:R-:W-:-:S04]  /*0180*/  FFMA R0, R17, 0.63859999179840087891, R0 ;  /* 0x3f237b4a11007823 */ /* 0x008fc80000000000 */
[----:B----4-:R-:W-:-:S04]  /*0190*/  FFMA R0, R19, -0.63859999179840087891, R0 ;  /* 0xbf237b4a13007823 */ /* 0x010fc80000000000 */
[----:B-----5:R-:W-:-:S04]  /*01a0*/  FFMA R0, R21, -0.37059998512268066406, R0 ;  /* 0xbebdbf4815007823 */ /* 0x020fc80000000000 */
[----:B------:R-:W-:-:S04]  /*01b0*/  FMUL R17, R0, R0 ;  /* 0x0000000000117220 */ /* 0x000fc80000400000 */
[----:B------:R-:W-:-:S04]  /*01c0*/  FFMA R16, R14, R14, R17 ;  /* 0x0000000e0e107223 */ /* 0x000fc80000000011 */
[----:B------:R0:W1:Y:S01]  /*01d0*/  MUFU.RSQ R17, R16 ;  /* 0x0000001000117308 */ /* 0x0000620000001400 */
[----:B------:R-:W-:-:S04]  /*01e0*/  IADD3 R0, PT, PT, R16, -0xd000000, RZ ;  /* 0xf300000010007810 */ /* 0x000fc80007ffe0ff */
[----:B------:R-:W-:-:S13]  /*01f0*/  ISETP.GT.U32.AND P0, PT, R0, 0x727fffff, PT ;  /* 0x727fffff0000780c */ /* 0x000fda0003f04070 */
[----:B01----:R-:W-:Y:S05]  /*0200*/  @!P0 BRA `(.L_x_113) ;  /* 0x0000000000148947 */ /* 0x003fea0003800000 */
[----:B------:R-:W-:Y:S02]  /*0210*/  MOV R0, R16 ;  /* 0x0000001000007202 */ /* 0x000fe40000000f00 */
[----:B------:R-:W-:-:S07]  /*0220*/  MOV R16, 0x240 ;  /* 0x0000024000107802 */ /* 0x000fce0000000f00 */
[----:B------:R-:W-:Y:S05]  /*0230*/  CALL.REL.NOINC `($__internal_4_$__cuda_sm20_sqrt_rn_f32_slowpath) ;  /* 0x0000000400c07944 */ /* 0x000fea0003c00000 */
[----:B------:R-:W-:Y:S01]  /*0240*/  MOV R13, R10 ;  /* 0x0000000a000d7202 */ /* 0x000fe20000000f00 */
[----:B------:R-:W-:Y:S06]  /*0250*/  BRA `(.L_x_114) ;  /* 0x0000000000107947 */ /* 0x000fec0003800000 */
.L_x_113:
[----:B------:R-:W-:Y:S01]  /*0260*/  FMUL.FTZ R13, R16, R17 ;  /* 0x00000011100d7220 */ /* 0x000fe20000410000 */
[----:B------:R-:W-:-:S03]  /*0270*/  FMUL.FTZ R10, R17, 0.5 ;  /* 0x3f000000110a7820 */ /* 0x000fc60000410000 */
[----:B------:R-:W-:-:S04]  /*0280*/  FFMA R0, -R13, R13, R16 ;  /* 0x0000000d0d007223 */ /* 0x000fc80000000110 */
[----:B------:R-:W-:-:S07]  /*0290*/  FFMA R13, R0, R10, R13 ;  /* 0x0000000a000d7223 */ /* 0x000fce000000000d */
.L_x_114:
[----:B------:R-:W-:Y:S05]  /*02a0*/  BSYNC.RECONVERGENT B0 ;  /* 0x0000000000007941 */ /* 0x000fea0003800200 */
.L_x_112:
[----:B------:R-:W-:-:S05]  /*02b0*/  IMAD.WIDE.U32 R10, R11, 0x4, R6 ;  /* 0x000000040b0a7825 */ /* 0x000fca00078e0006 */
[----:B------:R0:W-:Y:S02]  /*02c0*/  STG.E desc[UR4][R10.64], R13 ;  /* 0x0000000d0a007986 */ /* 0x0001e4000c101904 */
.L_x_111:
[----:B------:R-:W-:-:S13]  /*02d0*/  ISETP.GT.U32.AND P0, PT, R9, 0x2d9d, PT ;  /* 0x00002d9d0900780c */ /* 0x000fda0003f04070 */
[----:B------:R-:W-:Y:S05]  /*02e0*/  @P0 BRA `(.L_x_115) ;  /* 0x00000000007c0947 */ /* 0x000fea0003800000 */
[----:B0-----:R-:W-:-:S04]  /*02f0*/  IMAD R11, R8, 0x2da8, R9 ;  /* 0x00002da8080b7824 */ /* 0x001fc800078e0209 */
        /* <DEDUP_REMOVED lines=23> */
.L_x_117:
[----:B------:R-:W-:Y:S01]  /*0470*/  FMUL.FTZ R13, R16, R17 ;  /* 0x00000011100d7220 */ /* 0x000fe20000410000 */
[----:B------:R-:W-:-:S03]  /*0480*/  FMUL.FTZ R10, R17, 0.5 ;  /* 0x3f000000110a7820 */ /* 0x000fc60000410000 */
[----:B------:R-:W-:-:S04]  /*0490*/  FFMA R0, -R13, R13, R16 ;  /* 0x0000000d0d007223 */ /* 0x000fc80000000110 */
[----:B------:R-:W-:-:S07]  /*04a0*/  FFMA R13, R0, R10, R13 ;  /* 0x0000000a000d7223 */ /* 0x000fce000000000d */
.L_x_118:
[----:B------:R-:W-:Y:S05]  /*04b0*/  BSYNC.RECONVERGENT B0 ;  /* 0x0000000000007941 */ /* 0x000fea0003800200 */
.L_x_116:
[----:B------:R-:W-:-:S05]  /*04c0*/  IMAD.WIDE.U32 R10, R11, 0x4, R6 ;  /* 0x000000040b0a7825 */ /* 0x000fca00078e0006 */
[----:B------:R2:W-:Y:S02]  /*04d0*/  STG.E desc[UR4][R10.64+0x4], R13 ;  /* 0x0000040d0a007986 */ /* 0x0005e4000c101904 */
.L_x_115:
[----:B------:R-:W-:-:S13]  /*04e0*/  ISETP.GT.U32.AND P0, PT, R9, 0x2d9c, PT ;  /* 0x00002d9c0900780c */ /* 0x000fda0003f04070 */
[----:B------:R-:W-:Y:S05]  /*04f0*/  @P0 BRA `(.L_x_119) ;  /* 0x00000000007c0947 */ /* 0x000fea0003800000 */
[----:B0-2---:R-:W-:-:S04]  /*0500*/  IMAD R11, R8, 0x2da8, R9 ;  /* 0x00002da8080b7824 */ /* 0x005fc800078e0209 */
        /* <DEDUP_REMOVED lines=23> */
.L_x_121:
[----:B------:R-:W-:Y:S01]  /*0680*/  FMUL.FTZ R13, R16, R17 ;  /* 0x00000011100d7220 */ /* 0x000fe20000410000 */
[----:B------:R-:W-:-:S03]  /*0690*/  FMUL.FTZ R10, R17, 0.5 ;  /* 0x3f000000110a7820 */ /* 0x000fc60000410000 */
[----:B------:R-:W-:-:S04]  /*06a0*/  FFMA R0, -R13, R13, R16 ;  /* 0x0000000d0d007223 */ /* 0x000fc80000000110 */
[----:B------:R-:W-:-:S07]  /*06b0*/  FFMA R13, R0, R10, R13 ;  /* 0x0000000a000d7223 */ /* 0x000fce000000000d */
.L_x_122:
[----:B------:R-:W-:Y:S05]  /*06c0*/  BSYNC.RECONVERGENT B0 ;  /* 0x0000000000007941 */ /* 0x000fea0003800200 */
.L_x_120:
[----:B------:R-:W-:-:S05]  /*06d0*/  IMAD.WIDE.U32 R10, R11, 0x4, R6 ;  /* 0x000000040b0a7825 */ /* 0x000fca00078e0006 */
[----:B------:R3:W-:Y:S02]  /*06e0*/  STG.E desc[UR4][R10.64+0x8], R13 ;  /* 0x0000080d0a007986 */ /* 0x0007e4000c101904 */
.L_x_119:
[----:B------:R-:W-:-:S13]  /*06f0*/  ISETP.GT.U32.AND P0, PT, R9, 0x2d9b, PT ;  /* 0x00002d9b0900780c */ /* 0x000fda0003f04070 */
[----:B------:R-:W-:Y:S05]  /*0700*/  @P0 BRA `(.L_x_123) ;  /* 0x00000000007c0947 */ /* 0x000fea0003800000 */
[----:B0-23--:R-:W-:-:S04]  /*0710*/  IMAD R11, R8, 0x2da8, R9 ;  /* 0x00002da8080b7824 */ /* 0x00dfc800078e0209 */
        /* <DEDUP_REMOVED lines=23> */
.L_x_125:
[----:B------:R-:W-:Y:S01]  /*0890*/  FMUL.FTZ R13, R16, R17 ;  /* 0x00000011100d7220 */ /* 0x000fe20000410000 */
[----:B------:R-:W-:-:S03]  /*08a0*/  FMUL.FTZ R10, R17, 0.5 ;  /* 0x3f000000110a7820 */ /* 0x000fc60000410000 */
[----:B------:R-:W-:-:S04]  /*08b0*/  FFMA R0, -R13, R13, R16 ;  /* 0x0000000d0d007223 */ /* 0x000fc80000000110 */
[----:B------:R-:W-:-:S07]  /*08c0*/  FFMA R13, R0, R10, R13 ;  /* 0x0000000a000d7223 */ /* 0x000fce000000000d */
.L_x_126:
[----:B------:R-:W-:Y:S05]  /*08d0*/  BSYNC.RECONVERGENT B0 ;  /* 0x0000000000007941 */ /* 0x000fea0003800200 */
.L_x_124:
[----:B------:R-:W-:-:S05]  /*08e0*/  IMAD.WIDE.U32 R10, R11, 0x4, R6 ;  /* 0x000000040b0a7825 */ /* 0x000fca00078e0006 */
[----:B------:R4:W-:Y:S02]  /*08f0*/  STG.E desc[UR4][R10.64+0xc], R13 ;  /* 0x00000c0d0a007986 */ /* 0x0009e4000c101904 */
.L_x_123:
[----:B------:R-:W-:-:S04]  /*0900*/  IADD3 R9, PT, PT, R9, 0x4, RZ ;  /* 0x0000000409097810 */ /* 0x000fc80007ffe0ff */
[----:B------:R-:W-:-:S13]  /*0910*/  ISETP.NE.AND P0, PT, R9, 0x2da8, PT ;  /* 0x00002da80900780c */ /* 0x000fda0003f05270 */
[----:B------:R-:W-:Y:S05]  /*0920*/  @P0 BRA `(.L_x_127) ;  /* 0xfffffff400e40947 */ /* 0x000fea000383ffff */
[----:B------:R-:W-:Y:S05]  /*0930*/  EXIT ;  /* 0x000000000000794d */ /* 0x000fea0003800000 */
        .weak           $__internal_4_$__cuda_sm20_sqrt_rn_f32_slowpath
        .type           $__internal_4_$__cuda_sm20_sqrt_rn_f32_slowpath,@function
        .size           $__internal_4_$__cuda_sm20_sqrt_rn_f32_slowpath,(.L_x_146 - $__internal_4_$__cuda_sm20_sqrt_rn_f32_slowpath)
$__internal_4_$__cuda_sm20_sqrt_rn_f32_slowpath:
[----:B------:R-:W-:-:S13]  /*0940*/  LOP3.LUT P0, RZ, R0, 0x7fffffff, RZ, 0xc0, !PT ;  /* 0x7fffffff00ff7812 */ /* 0x000fda000780c0ff */
[----:B------:R-:W-:Y:S01]  /*0950*/  @!P0 MOV R10, R0 ;  /* 0x00000000000a8202 */ /* 0x000fe20000000f00 */
[----:B------:R-:W-:Y:S06]  /*0960*/  @!P0 BRA `(.L_x_128) ;  /* 0x0000000000408947 */ /* 0x000fec0003800000 */
[----:B------:R-:W-:-:S13]  /*0970*/  FSETP.GEU.FTZ.AND P0, PT, R0, RZ, PT ;  /* 0x000000ff0000720b */ /* 0x000fda0003f1e000 */
[----:B------:R-:W-:Y:S01]  /*0980*/  @!P0 MOV R10, 0x7fffffff ;  /* 0x7fffffff000a8802 */ /* 0x000fe20000000f00 */
[----:B------:R-:W-:Y:S06]  /*0990*/  @!P0 BRA `(.L_x_128) ;  /* 0x0000000000348947 */ /* 0x000fec0003800000 */
[----:B------:R-:W-:-:S13]  /*09a0*/  FSETP.GTU.FTZ.AND P0, PT, |R0|, +INF , PT ;  /* 0x7f8000000000780b */ /* 0x000fda0003f1c200 */
[----:B------:R-:W-:Y:S01]  /*09b0*/  @P0 FADD.FTZ R10, R0, 1 ;  /* 0x3f800000000a0421 */ /* 0x000fe20000010000 */
[----:B------:R-:W-:Y:S06]  /*09c0*/  @P0 BRA `(.L_x_128) ;  /* 0x0000000000280947 */ /* 0x000fec0003800000 */
[----:B------:R-:W-:-:S13]  /*09d0*/  FSETP.NEU.FTZ.AND P0, PT, |R0|, +INF , PT ;  /* 0x7f8000000000780b */ /* 0x000fda0003f1d200 */
[----:B------:R-:W-:-:S04]  /*09e0*/  @P0 FFMA R12, R0, 1.84467440737095516160e+19, RZ ;  /* 0x5f800000000c0823 */ /* 0x000fc800000000ff */
[----:B------:R-:W0:Y:S02]  /*09f0*/  @P0 MUFU.RSQ R13, R12 ;  /* 0x0000000c000d0308 */ /* 0x000e240000001400 */
[----:B0-----:R-:W-:Y:S01]  /*0a00*/  @P0 FMUL.FTZ R15, R12, R13 ;  /* 0x0000000d0c0f0220 */ /* 0x001fe20000410000 */
[----:B------:R-:W-:-:S03]  /*0a10*/  @P0 FMUL.FTZ R13, R13, 0.5 ;  /* 0x3f0000000d0d0820 */ /* 0x000fc60000410000 */
[----:B------:R-:W-:-:S04]  /*0a20*/  @P0 FADD.FTZ R10, -R15, -RZ ;  /* 0x800000ff0f0a0221 */ /* 0x000fc80000010100 */
[----:B------:R-:W-:Y:S01]  /*0a30*/  @P0 FFMA R14, R15, R10, R12 ;  /* 0x0000000a0f0e0223 */ /* 0x000fe2000000000c */
[----:B------:R-:W-:-:S03]  /*0a40*/  @!P0 MOV R10, R0 ;  /* 0x00000000000a8202 */ /* 0x000fc60000000f00 */
[----:B------:R-:W-:-:S04]  /*0a50*/  @P0 FFMA R13, R14, R13, R15 ;  /* 0x0000000d0e0d0223 */ /* 0x000fc8000000000f */
[----:B------:R-:W-:-:S07]  /*0a60*/  @P0 FMUL.FTZ R10, R13, 2.3283064365386962891e-10 ;  /* 0x2f8000000d0a0820 */ /* 0x000fce0000410000 */
.L_x_128:
[----:B------:R-:W-:Y:S01]  /*0a70*/  HFMA2 R13, -RZ, RZ, 0, 0 ;  /* 0x00000000ff0d7431 */ /* 0x000fe200000001ff */
[----:B------:R-:W-:-:S04]  /*0a80*/  MOV R12, R16 ;  /* 0x00000010000c7202 */ /* 0x000fc80000000f00 */
[----:B------:R-:W-:Y:S05]  /*0a90*/  RET.REL.NODEC R12 `(_Z16detection_KernelPfS_S_S_) ;  /* 0xfffffff40c587950 */ /* 0x000fea0003c3ffff */
.L_x_129:
        /* <DEDUP_REMOVED lines=14> */
.L_x_146:


//--------------------- .text._Z31chebychev_highpass_filterKernelPfS_ --------------------------
	.section	.text._Z31chebychev_highpass_filterKernelPfS_,"ax",@progbits
	.align	128
        .global         _Z31chebychev_highpass_filterKernelPfS_
        .type           _Z31chebychev_highpass_filterKernelPfS_,@function
        .size           _Z31chebychev_highpass_filterKernelPfS_,(.L_x_154 - _Z31chebychev_highpass_filterKernelPfS_)
        .other          _Z31chebychev_highpass_filterKernelPfS_,@"STO_CUDA_ENTRY STV_DEFAULT"
_Z31chebychev_highpass_filterKernelPfS_:
.text._Z31chebychev_highpass_filterKernelPfS_:
        /* <DEDUP_REMOVED lines=13> */
.L_x_130:
[----:B------:R-:W-:-:S05]  /*00d0*/  MOV R3, R7 ;  /* 0x0000000700037202 */ /* 0x000fca0000000f00 */
[----:B0-----:R-:W2:Y:S01]  /*00e0*/  LDG.E R5, desc[UR6][R2.64+-0x10] ;  /* 0xfffff00602057981 */ /* 0x001ea2000c1e1900 */
[----:B------:R-:W-:Y:S01]  /*00f0*/  MOV R4, R8 ;  /* 0x0000000800047202 */ /* 0x000fe20000000f00 */
[----:B--2---:R-:W-:-:S04]  /*0100*/  FFMA R5, R0, 1.655717015266418457, R5 ;  /* 0x3fd3ee8900057823 */ /* 0x004fc80000000005 */
[----:B------:R-:W-:-:S04]  /*0110*/  FFMA R7, R6, -0.73281693458557128906, R5 ;  /* 0xbf3b99e406077823 */ /* 0x000fc80000000005 */
[----:B------:R-:W-:-:S04]  /*0120*/  FMUL R9, R7, 0.84713345766067504883 ;  /* 0x3f58ddbd07097820 */ /* 0x000fc80000400000 */
[----:B------:R-:W-:-:S04]  /*0130*/  FFMA R5, R0, -1.6942669153213500977, R9 ;  /* 0xbfd8ddbd00057823 */ /* 0x000fc80000000009 */
[----:B------:R-:W-:Y:S01]  /*0140*/  FFMA R11, R6, 0.84713345766067504883, R5 ;  /* 0x3f58ddbd060b7823 */ /* 0x000fe20000000005 */
[----:B------:R-:W-:-:S05]  /*0150*/  MOV R5, R13 ;  /* 0x0000000d00057202 */ /* 0x000fca0000000f00 */
[----:B------:R0:W-:Y:S04]  /*0160*/  STG.E desc[UR6][R4.64+-0x10], R11 ;  /* 0xfffff00b04007986 */ /* 0x0001e8000c101906 */
[----:B------:R-:W2:Y:S02]  /*0170*/  LDG.E R6, desc[UR6][R2.64+-0xc] ;  /* 0xfffff40602067981 */ /* 0x000ea4000c1e1900 */
[----:B--2---:R-:W-:-:S04]  /*0180*/  FFMA R13, R7, 1.655717015266418457, R6 ;  /* 0x3fd3ee89070d7823 */ /* 0x004fc80000000006 */
[----:B------:R-:W-:-:S04]  /*0190*/  FFMA R13, R0, -0.73281693458557128906, R13 ;  /* 0xbf3b99e4000d7823 */ /* 0x000fc8000000000d */
[----:B------:R-:W-:-:S04]  /*01a0*/  FMUL R6, R13, 0.84713345766067504883 ;  /* 0x3f58ddbd0d067820 */ /* 0x000fc80000400000 */
[----:B------:R-:W-:-:S04]  /*01b0*/  FFMA R15, R7, -1.6942669153213500977, R6 ;  /* 0xbfd8ddbd070f7823 */ /* 0x000fc80000000006 */
[----:B------:R-:W-:-:S05]  /*01c0*/  FFMA R15, R0, 0.84713345766067504883, R15 ;  /* 0x3f58ddbd000f7823 */ /* 0x000fca000000000f */
[----:B------:R-:W-:Y:S04]  /*01d0*/  STG.E desc[UR6][R4.64+-0xc], R15 ;  /* 0xfffff40f04007986 */ /* 0x000fe8000c101906 */
[----:B------:R-:W2:Y:S02]  /*01e0*/  LDG.E R0, desc[UR6][R2.64+-0x8] ;  /* 0xfffff80602007981 */ /* 0x000ea4000c1e1900 */
[----:B--2---:R-:W-:-:S04]  /*01f0*/  FFMA R0, R13, 1.655717015266418457, R0 ;  /* 0x3fd3ee890d007823 */ /* 0x004fc80000000000 */
[----:B------:R-:W-:-:S04]  /*0200*/  FFMA R0, R7, -0.73281693458557128906, R0 ;  /* 0xbf3b99e407007823 */ /* 0x000fc80000000000 */
[----:B------:R-:W-:-:S04]  /*0210*/  FMUL R8, R0, 0.84713345766067504883 ;  /* 0x3f58ddbd00087820 */ /* 0x000fc80000400000 */
[----:B------:R-:W-:-:S04]  /*0220*/  FFMA R10, R13, -1.6942669153213500977, R8 ;  /* 0xbfd8ddbd0d0a7823 */ /* 0x000fc80000000008 */
[----:B------:R-:W-:-:S05]  /*0230*/  FADD R9, R9, R10 ;  /* 0x0000000a09097221 */ /* 0x000fca0000000000 */
[----:B------:R1:W-:Y:S04]  /*0240*/  STG.E desc[UR6][R4.64+-0x8], R9 ;  /* 0xfffff80904007986 */ /* 0x0003e8000c101906 */
[----:B------:R-:W2:Y:S02]  /*0250*/  LDG.E R7, desc[UR6][R2.64+-0x4] ;  /* 0xfffffc0602077981 */ /* 0x000ea4000c1e1900 */
[----:B--2---:R-:W-:-:S04]  /*0260*/  FFMA R10, R0, 1.655717015266418457, R7 ;  /* 0x3fd3ee89000a7823 */ /* 0x004fc80000000007 */
[----:B------:R-:W-:-:S04]  /*0270*/  FFMA R10, R13, -0.73281693458557128906, R10 ;  /* 0xbf3b99e40d0a7823 */ /* 0x000fc8000000000a */
[----:B------:R-:W-:-:S04]  /*0280*/  FMUL R7, R10, 0.84713345766067504883 ;  /* 0x3f58ddbd0a077820 */ /* 0x000fc80000400000 */
[----:B0-----:R-:W-:-:S04]  /*0290*/  FFMA R11, R0, -1.6942669153213500977, R7 ;  /* 0xbfd8ddbd000b7823 */ /* 0x001fc80000000007 */
[----:B------:R-:W-:-:S05]  /*02a0*/  FADD R11, R6, R11 ;  /* 0x0000000b060b7221 */ /* 0x000fca0000000000 */
[----:B------:R0:W-:Y:S04]  /*02b0*/  STG.E desc[UR6][R4.64+-0x4], R11 ;  /* 0xfffffc0b04007986 */ /* 0x0001e8000c101906 */
[----:B------:R-:W2:Y:S02]  /*02c0*/  LDG.E R13, desc[UR6][R2.64] ;  /* 0x00000006020d7981 */ /* 0x000ea4000c1e1900 */
[----:B--2---:R-:W-:-:S04]  /*02d0*/  FFMA R13, R10, 1.655717015266418457, R13 ;  /* 0x3fd3ee890a0d7823 */ /* 0x004fc8000000000d */
[----:B------:R-:W-:-:S04]  /*02e0*/  FFMA R13, R0, -0.73281693458557128906, R13 ;  /* 0xbf3b99e4000d7823 */ /* 0x000fc8000000000d */
[----:B-1----:R-:W-:-:S04]  /*02f0*/  FMUL R9, R13, 0.84713345766067504883 ;  /* 0x3f58ddbd0d097820 */ /* 0x002fc80000400000 */
[----:B------:R-:W-:-:S04]  /*0300*/  FFMA R15, R10, -1.6942669153213500977, R9 ;  /* 0xbfd8ddbd0a0f7823 */ /* 0x000fc80000000009 */
[----:B------:R-:W-:-:S05]  /*0310*/  FADD R15, R8, R15 ;  /* 0x0000000f080f7221 */ /* 0x000fca0000000000 */
        /* <DEDUP_REMOVED lines=8> */
[----:B------:R-:W2:Y:S01]  /*03a0*/  LDG.E R0, desc[UR6][R2.64+0x8] ;  /* 0x0000080602007981 */ /* 0x000ea2000c1e1900 */
[C---:B0-----:R-:W-:Y:S01]  /*03b0*/  FMUL R11, R17.reuse, 1.6942669153213500977 ;  /* 0x3fd8ddbd110b7820 */ /* 0x041fe20000400000 */
[----:B--2---:R-:W-:-:S04]  /*03c0*/  FFMA R0, R17, 1.655717015266418457, R0 ;  /* 0x3fd3ee8911007823 */ /* 0x004fc80000000000 */
[----:B------:R-:W-:-:S04]  /*03d0*/  FFMA R6, R13, -0.73281693458557128906, R0 ;  /* 0xbf3b99e40d067823 */ /* 0x000fc80000000000 */
[----:B------:R-:W-:-:S04]  /*03e0*/  FFMA R0, R6, 0.84713345766067504883, -R11 ;  /* 0x3f58ddbd06007823 */ /* 0x000fc8000000080b */
[----:B------:R-:W-:-:S05]  /*03f0*/  FADD R9, R9, R0 ;  /* 0x0000000009097221 */ /* 0x000fca0000000000 */
[----:B------:R0:W-:Y:S04]  /*0400*/  STG.E desc[UR6][R4.64+0x8], R9 ;  /* 0x0000080904007986 */ /* 0x0001e8000c101906 */
[----:B------:R2:W3:Y:S01]  /*0410*/  LDG.E R11, desc[UR6][R2.64+0xc] ;  /* 0x00000c06020b7981 */ /* 0x0004e2000c1e1900 */
[----:B------:R-:W-:-:S04]  /*0420*/  UIADD3 UR4, UPT, UPT, UR4, 0x8, URZ ;  /* 0x0000000804047890 */ /* 0x000fc8000fffe0ff */
[----:B------:R-:W-:Y:S01]  /*0430*/  UISETP.NE.AND UP0, UPT, UR4, 0x2da8, UPT ;  /* 0x00002da80400788c */ /* 0x000fe2000bf05270 */
[----:B--2---:R-:W-:-:S04]  /*0440*/  IADD3 R2, P0, PT, R2, 0x20, RZ ;  /* 0x0000002002027810 */ /* 0x004fc80007f1e0ff */
[----:B-1----:R-:W-:Y:S01]  /*0450*/  IADD3.X R7, PT, PT, RZ, R3, RZ, P0, !PT ;  /* 0x00000003ff077210 */ /* 0x002fe200007fe4ff */
[C---:B---3--:R-:W-:Y:S01]  /*0460*/  FFMA R0, R6.reuse, 1.655717015266418457, R11 ;  /* 0x3fd3ee8906007823 */ /* 0x048fe2000000000b */
[----:B------:R-:W-:-:S03]  /*0470*/  FMUL R11, R6, 1.6942669153213500977 ;  /* 0x3fd8ddbd060b7820 */ /* 0x000fc60000400000 */
[----:B------:R-:W-:-:S04]  /*0480*/  FFMA R0, R17, -0.73281693458557128906, R0 ;  /* 0xbf3b99e411007823 */ /* 0x000fc80000000000 */
[----:B------:R-:W-:-:S04]  /*0490*/  FFMA R11, R0, 0.84713345766067504883, -R11 ;  /* 0x3f58ddbd000b7823 */ /* 0x000fc8000000080b */
[----:B------:R-:W-:Y:S01]  /*04a0*/  FADD R11, R8, R11 ;  /* 0x0000000b080b7221 */ /* 0x000fe20000000000 */
[----:B------:R-:W-:-:S04]  /*04b0*/  IADD3 R8, P1, PT, R4, 0x20, RZ ;  /* 0x0000002004087810 */ /* 0x000fc80007f3e0ff */
[----:B------:R0:W-:Y:S01]  /*04c0*/  STG.E desc[UR6][R4.64+0xc], R11 ;  /* 0x00000c0b04007986 */ /* 0x0001e2000c101906 */
[----:B------:R-:W-:Y:S01]  /*04d0*/  IADD3.X R13, PT, PT, RZ, R5, RZ, P1, !PT ;  /* 0x00000005ff0d7210 */ /* 0x000fe20000ffe4ff */
[----:B------:R-:W-:Y:S07]  /*04e0*/  BRA.U UP0, `(.L_x_130) ;  /* 0xfffffff900f87547 */ /* 0x000fee000b83ffff */
[----:B------:R-:W-:Y:S05]  /*04f0*/  EXIT ;  /* 0x000000000000794d */ /* 0x000fea0003800000 */
.L_x_131:
        /* <DEDUP_REMOVED lines=16> */
.L_x_154:


//--------------------- .text._Z30chebychev_lowpass_filterKernelPfS_ --------------------------
	.section	.text._Z30chebychev_lowpass_filterKernelPfS_,"ax",@progbits
	.align	128
        .global         _Z30chebychev_lowpass_filterKernelPfS_
        .type           _Z30chebychev_lowpass_filterKernelPfS_,@function
        .size           _Z30chebychev_lowpass_filterKernelPfS_,(.L_x_155 - _Z30chebychev_lowpass_filterKernelPfS_)
        .other          _Z30chebychev_lowpass_filterKernelPfS_,@"STO_CUDA_ENTRY STV_DEFAULT"
_Z30chebychev_lowpass_filterKernelPfS_:
.text._Z30chebychev_lowpass_filterKernelPfS_:
        /* <DEDUP_REMOVED lines=13> */
.L_x_132:
[----:B------:R-:W-:-:S05]  /*00d0*/  MOV R3, R7 ;  /* 0x0000000700037202 */ /* 0x000fca0000000f00 */
[----:B--2---:R-:W2:Y:S01]  /*00e0*/  LDG.E R5, desc[UR6][R2.64+-0x10] ;  /* 0xfffff00602057981 */ /* 0x004ea2000c1e1900 */
[----:B------:R-:W-:Y:S01]  /*00f0*/  MOV R4, R8 ;  /* 0x0000000800047202 */ /* 0x000fe20000000f00 */
[----:B--2---:R-:W-:-:S04]  /*0100*/  FFMA R5, R0, 1.284638524055480957, R5 ;  /* 0x3fa46f0900057823 */ /* 0x004fc80000000005 */
[----:B------:R-:W-:-:S04]  /*0110*/  FFMA R7, R6, -0.54826360940933227539, R5 ;  /* 0xbf0c5b0106077823 */ /* 0x000fc80000000005 */
[----:B------:R-:W-:-:S04]  /*0120*/  FMUL R5, R7, 0.065906278789043426514 ;  /* 0x3d86f9df07057820 */ /* 0x000fc80000400000 */
[----:B------:R-:W-:-:S04]  /*0130*/  FFMA R5, R0, 0.13181255757808685303, R5 ;  /* 0x3e06f9df00057823 */ /* 0x000fc80000000005 */
[----:B------:R-:W-:Y:S01]  /*0140*/  FFMA R9, R6, 0.065906278789043426514, R5 ;  /* 0x3d86f9df06097823 */ /* 0x000fe20000000005 */
[----:B------:R-:W-:-:S05]  /*0150*/  MOV R5, R11 ;  /* 0x0000000b00057202 */ /* 0x000fca0000000f00 */
[----:B------:R0:W-:Y:S04]  /*0160*/  STG.E desc[UR6][R4.64+-0x10], R9 ;  /* 0xfffff00904007986 */ /* 0x0001e8000c101906 */
[----:B------:R-:W2:Y:S02]  /*0170*/  LDG.E R6, desc[UR6][R2.64+-0xc] ;  /* 0xfffff40602067981 */ /* 0x000ea4000c1e1900 */
[----:B--2---:R-:W-:-:S04]  /*0180*/  FFMA R11, R7, 1.284638524055480957, R6 ;  /* 0x3fa46f09070b7823 */ /* 0x004fc80000000006 */
[----:B------:R-:W-:-:S04]  /*0190*/  FFMA R11, R0, -0.54826360940933227539, R11 ;  /* 0xbf0c5b01000b7823 */ /* 0x000fc8000000000b */
[----:B------:R-:W-:-:S04]  /*01a0*/  FMUL R6, R11, 0.065906278789043426514 ;  /* 0x3d86f9df0b067820 */ /* 0x000fc80000400000 */
[----:B------:R-:W-:-:S04]  /*01b0*/  FFMA R13, R7, 0.13181255757808685303, R6 ;  /* 0x3e06f9df070d7823 */ /* 0x000fc80000000006 */
[----:B------:R-:W-:-:S05]  /*01c0*/  FFMA R13, R0, 0.065906278789043426514, R13 ;  /* 0x3d86f9df000d7823 */ /* 0x000fca000000000d */
[----:B------:R-:W-:Y:S04]  /*01d0*/  STG.E desc[UR6][R4.64+-0xc], R13 ;  /* 0xfffff40d04007986 */ /* 0x000fe8000c101906 */
[----:B------:R-:W2:Y:S02]  /*01e0*/  LDG.E R0, desc[UR6][R2.64+-0x8] ;  /* 0xfffff80602007981 */ /* 0x000ea4000c1e1900 */
[----:B--2---:R-:W-:-:S04]  /*01f0*/  FFMA R0, R11, 1.284638524055480957, R0 ;  /* 0x3fa46f090b007823 */ /* 0x004fc80000000000 */
[----:B------:R-:W-:-:S04]  /*0200*/  FFMA R0, R7, -0.54826360940933227539, R0 ;  /* 0xbf0c5b0107007823 */ /* 0x000fc80000000000 */
[----:B------:R-:W-:-:S04]  /*0210*/  FMUL R6, R0, 0.065906278789043426514 ;  /* 0x3d86f9df00067820 */ /* 0x000fc80000400000 */
[----:B------:R-:W-:-:S04]  /*0220*/  FFMA R6, R11, 0.13181255757808685303, R6 ;  /* 0x3e06f9df0b067823 */ /* 0x000fc80000000006 */
[----:B------:R-:W-:-:S05]  /*0230*/  FFMA R7, R7, 0.065906278789043426514, R6 ;  /* 0x3d86f9df07077823 */ /* 0x000fca0000000006 */
[----:B------:R1:W-:Y:S04]  /*0240*/  STG.E desc[UR6][R4.64+-0x8], R7 ;  /* 0xfffff80704007986 */ /* 0x0003e8000c101906 */
[----:B0-----:R-:W2:Y:S02]  /*0250*/  LDG.E R9, desc[UR6][R2.64+-0x4] ;  /* 0xfffffc0602097981 */ /* 0x001ea4000c1e1900 */
[----:B--2---:R-:W-:-:S04]  /*0260*/  FFMA R6, R0, 1.284638524055480957, R9 ;  /* 0x3fa46f0900067823 */ /* 0x004fc80000000009 */
[----:B------:R-:W-:-:S04]  /*0270*/  FFMA R6, R11, -0.54826360940933227539, R6 ;  /* 0xbf0c5b010b067823 */ /* 0x000fc80000000006 */
[----:B------:R-:W-:-:S04]  /*0280*/  FMUL R9, R6, 0.065906278789043426514 ;  /* 0x3d86f9df06097820 */ /* 0x000fc80000400000 */
[----:B------:R-:W-:-:S04]  /*0290*/  FFMA R8, R0, 0.13181255757808685303, R9 ;  /* 0x3e06f9df00087823 */ /* 0x000fc80000000009 */
[----:B------:R-:W-:-:S05]  /*02a0*/  FFMA R11, R11, 0.065906278789043426514, R8 ;  /* 0x3d86f9df0b0b7823 */ /* 0x000fca0000000008 */
[----:B------:R0:W-:Y:S04]  /*02b0*/  STG.E desc[UR6][R4.64+-0x4], R11 ;  /* 0xfffffc0b04007986 */ /* 0x0001e8000c101906 */
[----:B------:R-:W2:Y:S02]  /*02c0*/  LDG.E R9, desc[UR6][R2.64] ;  /* 0x0000000602097981 */ /* 0x000ea4000c1e1900 */
[----:B--2---:R-:W-:-:S04]  /*02d0*/  FFMA R9, R6, 1.284638524055480957, R9 ;  /* 0x3fa46f0906097823 */ /* 0x004fc80000000009 */
[----:B------:R-:W-:-:S04]  /*02e0*/  FFMA R9, R0, -0.54826360940933227539, R9 ;  /* 0xbf0c5b0100097823 */ /* 0x000fc80000000009 */
[----:B-1----:R-:W-:-:S04]  /*02f0*/  FMUL R7, R9, 0.065906278789043426514 ;  /* 0x3d86f9df09077820 */ /* 0x002fc80000400000 */
[----:B------:R-:W-:-:S04]  /*0300*/  FFMA R7, R6, 0.13181255757808685303, R7 ;  /* 0x3e06f9df06077823 */ /* 0x000fc80000000007 */
[----:B------:R-:W-:-:S05]  /*0310*/  FFMA R7, R0, 0.065906278789043426514, R7 ;  /* 0x3d86f9df00077823 */ /* 0x000fca0000000007 */
[----:B------:R1:W-:Y:S04]  /*0320*/  STG.E desc[UR6][R4.64], R7 ;  /* 0x0000000704007986 */ /* 0x0003e8000c101906 */
[----:B------:R-:W2:Y:S02]  /*0330*/  LDG.E R0, desc[UR6][R2.64+0x4] ;  /* 0x0000040602007981 */ /* 0x000ea4000c1e1900 */
[----:B--2---:R-:W-:-:S04]  /*0340*/  FFMA R13, R9, 1.284638524055480957, R0 ;  /* 0x3fa46f09090d7823 */ /* 0x004fc80000000000 */
[----:B------:R-:W-:-:S04]  /*0350*/  FFMA R13, R6, -0.54826360940933227539, R13 ;  /* 0xbf0c5b01060d7823 */ /* 0x000fc8000000000d */
[----:B------:R-:W-:-:S04]  /*0360*/  FMUL R0, R13, 0.065906278789043426514 ;  /* 0x3d86f9df0d007820 */ /* 0x000fc80000400000 */
[----:B0-----:R-:W-:-:S04]  /*0370*/  FFMA R11, R9, 0.13181255757808685303, R0 ;  /* 0x3e06f9df090b7823 */ /* 0x001fc80000000000 */
[----:B------:R-:W-:-:S05]  /*0380*/  FFMA R11, R6, 0.065906278789043426514, R11 ;  /* 0x3d86f9df060b7823 */ /* 0x000fca000000000b */
[----:B------:R0:W-:Y:S04]  /*0390*/  STG.E desc[UR6][R4.64+0x4], R11 ;  /* 0x0000040b04007986 */ /* 0x0001e8000c101906 */
[----:B------:R-:W2:Y:S02]  /*03a0*/  LDG.E R0, desc[UR6][R2.64+0x8] ;  /* 0x0000080602007981 */ /* 0x000ea4000c1e1900 */
[----:B--2---:R-:W-:-:S04]  /*03b0*/  FFMA R0, R13, 1.284638524055480957, R0 ;  /* 0x3fa46f090d007823 */ /* 0x004fc80000000000 */
[----:B------:R-:W-:-:S04]  /*03c0*/  FFMA R6, R9, -0.54826360940933227539, R0 ;  /* 0xbf0c5b0109067823 */ /* 0x000fc80000000000 */
[----:B------:R-:W-:-:S04]  /*03d0*/  FMUL R0, R6, 0.065906278789043426514 ;  /* 0x3d86f9df06007820 */ /* 0x000fc80000400000 */
[----:B------:R-:W-:-:S04]  /*03e0*/  FFMA R0, R13, 0.13181255757808685303, R0 ;  /* 0x3e06f9df0d007823 */ /* 0x000fc80000000000 */
[----:B------:R-:W-:-:S05]  /*03f0*/  FFMA R9, R9, 0.065906278789043426514, R0 ;  /* 0x3d86f9df09097823 */ /* 0x000fca0000000000 */
[----:B------:R2:W-:Y:S04]  /*0400*/  STG.E desc[UR6][R4.64+0x8], R9 ;  /* 0x0000080904007986 */ /* 0x0005e8000c101906 */
[----:B-1----:R1:W3:Y:S01]  /*0410*/  LDG.E R7, desc[UR6][R2.64+0xc] ;  /* 0x00000c0602077981 */ /* 0x0022e2000c1e1900 */
[----:B------:R-:W-:-:S04]  /*0420*/  UIADD3 UR4, UPT, UPT, UR4, 0x8, URZ ;  /* 0x0000000804047890 */ /* 0x000fc8000fffe0ff */
[----:B------:R-:W-:Y:S01]  /*0430*/  UISETP.NE.AND UP0, UPT, UR4, 0x2da8, UPT ;  /* 0x00002da80400788c */ /* 0x000fe2000bf05270 */
[----:B-1----:R-:W-:Y:S01]  /*0440*/  IADD3 R2, P0, PT, R2, 0x20, RZ ;  /* 0x0000002002027810 */ /* 0x002fe20007f1e0ff */
[----:B---3--:R-:W-:-:S04]  /*0450*/  FFMA R0, R6, 1.284638524055480957, R7 ;  /* 0x3fa46f0906007823 */ /* 0x008fc80000000007 */
[----:B------:R-:W-:-:S04]  /*0460*/  FFMA R0, R13, -0.54826360940933227539, R0 ;  /* 0xbf0c5b010d007823 */ /* 0x000fc80000000000 */
[----:B------:R-:W-:-:S04]  /*0470*/  FMUL R7, R0, 0.065906278789043426514 ;  /* 0x3d86f9df00077820 */ /* 0x000fc80000400000 */
[----:B------:R-:W-:Y:S01]  /*0480*/  FFMA R8, R6, 0.13181255757808685303, R7 ;  /* 0x3e06f9df06087823 */ /* 0x000fe20000000007 */
[----:B------:R-:W-:-:S03]  /*0490*/  IADD3.X R7, PT, PT, RZ, R3, RZ, P0, !PT ;  /* 0x00000003ff077210 */ /* 0x000fc600007fe4ff */
[----:B------:R-:W-:Y:S01]  /*04a0*/  FFMA R13, R13, 0.065906278789043426514, R8 ;  /* 0x3d86f9df0d0d7823 */ /* 0x000fe20000000008 */
[----:B------:R-:W-:-:S04]  /*04b0*/  IADD3 R8, P1, PT, R4, 0x20, RZ ;  /* 0x0000002004087810 */ /* 0x000fc80007f3e0ff */
[----:B------:R2:W-:Y:S01]  /*04c0*/  STG.E desc[UR6][R4.64+0xc], R13 ;  /* 0x00000c0d04007986 */ /* 0x0005e2000c101906 */
[----:B0-----:R-:W-:Y:S01]  /*04d0*/  IADD3.X R11, PT, PT, RZ, R5, RZ, P1, !PT ;  /* 0x00000005ff0b7210 */ /* 0x001fe20000ffe4ff */
[----:B------:R-:W-:Y:S07]  /*04e0*/  BRA.U UP0, `(.L_x_132) ;  /* 0xfffffff900f87547 */ /* 0x000fee000b83ffff */
[----:B------:R-:W-:Y:S05]  /*04f0*/  EXIT ;  /* 0x000000000000794d */ /* 0x000fea0003800000 */
.L_x_133:
        /* <DEDUP_REMOVED lines=16> */
.L_x_155:


//--------------------- .text._Z30ellaptic_highpass_filterKernelPfS_ --------------------------
	.section	.text._Z30ellaptic_highpass_filterKernelPfS_,"ax",@progbits
	.align	128
        .global         _Z30ellaptic_highpass_filterKernelPfS_
        .type           _Z30ellaptic_highpass_filterKernelPfS_,@function
        .size           _Z30ellaptic_highpass_filterKernelPfS_,(.L_x_156 - _Z30ellaptic_highpass_filterKernelPfS_)
        .other          _Z30ellaptic_highpass_filterKernelPfS_,@"STO_CUDA_ENTRY STV_DEFAULT"
_Z30ellaptic_highpass_filterKernelPfS_:
.text._Z30ellaptic_highpass_filterKernelPfS_:
        /* <DEDUP_REMOVED lines=13> */
.L_x_134:
[----:B------:R-:W-:-:S05]  /*00d0*/  MOV R3, R7 ;  /* 0x0000000700037202 */ /* 0x000fca0000000f00 */
[----:B0-----:R-:W2:Y:S01]  /*00e0*/  LDG.E R5, desc[UR6][R2.64+-0x10] ;  /* 0xfffff00602057981 */ /* 0x001ea2000c1e1900 */
[----:B------:R-:W-:Y:S01]  /*00f0*/  MOV R4, R8 ;  /* 0x0000000800047202 */ /* 0x000fe20000000f00 */
[----:B--2---:R-:W-:-:S04]  /*0100*/  FFMA R5, R0, 1.2846437692642211914, R5 ;  /* 0x3fa46f3500057823 */ /* 0x004fc80000000005 */
[----:B------:R-:W-:-:S04]  /*0110*/  FFMA R7, R6, -0.73284143209457397461, R5 ;  /* 0xbf3b9b7f06077823 */ /* 0x000fc80000000005 */
[----:B------:R-:W-:-:S04]  /*0120*/  FMUL R9, R7, 0.8005924224853515625 ;  /* 0x3f4cf3a007097820 */ /* 0x000fc80000400000 */
[----:B------:R-:W-:-:S04]  /*0130*/  FFMA R5, R0, -1.6011766195297241211, R9 ;  /* 0xbfccf35b00057823 */ /* 0x000fc80000000009 */
[----:B------:R-:W-:Y:S01]  /*0140*/  FFMA R11, R6, 0.8005924224853515625, R5 ;  /* 0x3f4cf3a0060b7823 */ /* 0x000fe20000000005 */
[----:B------:R-:W-:-:S05]  /*0150*/  MOV R5, R13 ;  /* 0x0000000d00057202 */ /* 0x000fca0000000f00 */
[----:B------:R0:W-:Y:S04]  /*0160*/  STG.E desc[UR6][R4.64+-0x10], R11 ;  /* 0xfffff00b04007986 */ /* 0x0001e8000c101906 */
[----:B------:R-:W2:Y:S02]  /*0170*/  LDG.E R6, desc[UR6][R2.64+-0xc] ;  /* 0xfffff40602067981 */ /* 0x000ea4000c1e1900 */
[----:B--2---:R-:W-:-:S04]  /*0180*/  FFMA R13, R7, 1.2846437692642211914, R6 ;  /* 0x3fa46f35070d7823 */ /* 0x004fc80000000006 */
[----:B------:R-:W-:-:S04]  /*0190*/  FFMA R13, R0, -0.73284143209457397461, R13 ;  /* 0xbf3b9b7f000d7823 */ /* 0x000fc8000000000d */
[----:B------:R-:W-:-:S04]  /*01a0*/  FMUL R6, R13, 0.8005924224853515625 ;  /* 0x3f4cf3a00d067820 */ /* 0x000fc80000400000 */
[----:B------:R-:W-:-:S04]  /*01b0*/  FFMA R15, R7, -1.6011766195297241211, R6 ;  /* 0xbfccf35b070f7823 */ /* 0x000fc80000000006 */
[----:B------:R-:W-:-:S05]  /*01c0*/  FFMA R15, R0, 0.8005924224853515625, R15 ;  /* 0x3f4cf3a0000f7823 */ /* 0x000fca000000000f */
[----:B------:R-:W-:Y:S04]  /*01d0*/  STG.E desc[UR6][R4.64+-0xc], R15 ;  /* 0xfffff40f04007986 */ /* 0x000fe8000c101906 */
[----:B------:R-:W2:Y:S02]  /*01e0*/  LDG.E R0, desc[UR6][R2.64+-0x8] ;  /* 0xfffff80602007981 */ /* 0x000ea4000c1e1900 */
[----:B--2---:R-:W-:-:S04]  /*01f0*/  FFMA R0, R13, 1.2846437692642211914, R0 ;  /* 0x3fa46f350d007823 */ /* 0x004fc80000000000 */
[----:B------:R-:W-:-:S04]  /*0200*/  FFMA R0, R7, -0.73284143209457397461, R0 ;  /* 0xbf3b9b7f07007823 */ /* 0x000fc80000000000 */
[----:B------:R-:W-:-:S04]  /*0210*/  FMUL R8, R0, 0.8005924224853515625 ;  /* 0x3f4cf3a000087820 */ /* 0x000fc80000400000 */
[----:B------:R-:W-:-:S04]  /*0220*/  FFMA R10, R13, -1.6011766195297241211, R8 ;  /* 0xbfccf35b0d0a7823 */ /* 0x000fc80000000008 */
[----:B------:R-:W-:-:S05]  /*0230*/  FADD R9, R9, R10 ;  /* 0x0000000a09097221 */ /* 0x000fca0000000000 */
[----:B------:R1:W-:Y:S04]  /*0240*/  STG.E desc[UR6][R4.64+-0x8], R9 ;  /* 0xfffff80904007986 */ /* 0x0003e8000c101906 */
[----:B------:R-:W2:Y:S02]  /*0250*/  LDG.E R7, desc[UR6][R2.64+-0x4] ;  /* 0xfffffc0602077981 */ /* 0x000ea4000c1e1900 */
[----:B--2---:R-:W-:-:S04]  /*0260*/  FFMA R10, R0, 1.2846437692642211914, R7 ;  /* 0x3fa46f35000a7823 */ /* 0x004fc80000000007 */
[----:B------:R-:W-:-:S04]  /*0270*/  FFMA R10, R13, -0.73284143209457397461, R10 ;  /* 0xbf3b9b7f0d0a7823 */ /* 0x000fc8000000000a */
[----:B------:R-:W-:-:S04]  /*0280*/  FMUL R7, R10, 0.8005924224853515625 ;  /* 0x3f4cf3a00a077820 */ /* 0x000fc80000400000 */
[----:B0-----:R-:W-:-:S04]  /*0290*/  FFMA R11, R0, -1.6011766195297241211, R7 ;  /* 0xbfccf35b000b7823 */ /* 0x001fc80000000007 */
[----:B------:R-:W-:-:S05]  /*02a0*/  FADD R11, R6, R11 ;  /* 0x0000000b060b7221 */ /* 0x000fca0000000000 */
[----:B------:R0:W-:Y:S04]  /*02b0*/  STG.E desc[UR6][R4.64+-0x4], R11 ;  /* 0xfffffc0b04007986 */ /* 0x0001e8000c101906 */
[----:B------:R-:W2:Y:S02]  /*02c0*/  LDG.E R13, desc[UR6][R2.64] ;  /* 0x00000006020d7981 */ /* 0x000ea4000c1e1900 */
[----:B--2---:R-:W-:-:S04]  /*02d0*/  FFMA R13, R10, 1.2846437692642211914, R13 ;  /* 0x3fa46f350a0d7823 */ /* 0x004fc8000000000d */
[----:B------:R-:W-:-:S04]  /*02e0*/  FFMA R13, R0, -0.73284143209457397461, R13 ;  /* 0xbf3b9b7f000d7823 */ /* 0x000fc8000000000d */
[----:B-1----:R-:W-:-:S04]  /*02f0*/  FMUL R9, R13, 0.8005924224853515625 ;  /* 0x3f4cf3a00d097820 */ /* 0x002fc80000400000 */
[----:B------:R-:W-:-:S04]  /*0300*/  FFMA R15, R10, -1.6011766195297241211, R9 ;  /* 0xbfccf35b0a0f7823 */ /* 0x000fc80000000009 */
[----:B------:R-:W-:-:S05]  /*0310*/  FADD R15, R8, R15 ;  /* 0x0000000f080f7221 */ /* 0x000fca0000000000 */
        /* <DEDUP_REMOVED lines=8> */
[----:B------:R-:W2:Y:S01]  /*03a0*/  LDG.E R0, desc[UR6][R2.64+0x8] ;  /* 0x0000080602007981 */ /* 0x000ea2000c1e1900 */
[C---:B0-----:R-:W-:Y:S01]  /*03b0*/  FMUL R11, R17.reuse, 1.6011766195297241211 ;  /* 0x3fccf35b110b7820 */ /* 0x041fe20000400000 */
[----:B--2---:R-:W-:-:S04]  /*03c0*/  FFMA R0, R17, 1.2846437692642211914, R0 ;  /* 0x3fa46f3511007823 */ /* 0x004fc80000000000 */
[----:B------:R-:W-:-:S04]  /*03d0*/  FFMA R6, R13, -0.73284143209457397461, R0 ;  /* 0xbf3b9b7f0d067823 */ /* 0x000fc80000000000 */
[----:B------:R-:W-:-:S04]  /*03e0*/  FFMA R0, R6, 0.8005924224853515625, -R11 ;  /* 0x3f4cf3a006007823 */ /* 0x000fc8000000080b */
[----:B------:R-:W-:-:S05]  /*03f0*/  FADD R9, R9, R0 ;  /* 0x0000000009097221 */ /* 0x000fca0000000000 */
[----:B------:R0:W-:Y:S04]  /*0400*/  STG.E desc[UR6][R4.64+0x8], R9 ;  /* 0x0000080904007986 */ /* 0x0001e8000c101906 */
[----:B------:R2:W3:Y:S01]  /*0410*/  LDG.E R11, desc[UR6][R2.64+0xc] ;  /* 0x00000c06020b7981 */ /* 0x0004e2000c1e1900 */
[----:B------:R-:W-:-:S04]  /*0420*/  UIADD3 UR4, UPT, UPT, UR4, 0x8, URZ ;  /* 0x0000000804047890 */ /* 0x000fc8000fffe0ff */
[----:B------:R-:W-:Y:S01]  /*0430*/  UISETP.NE.AND UP0, UPT, UR4, 0x2da8, UPT ;  /* 0x00002da80400788c */ /* 0x000fe2000bf05270 */
[----:B--2---:R-:W-:-:S04]  /*0440*/  IADD3 R2, P0, PT, R2, 0x20, RZ ;  /* 0x0000002002027810 */ /* 0x004fc80007f1e0ff */
[----:B-1----:R-:W-:Y:S01]  /*0450*/  IADD3.X R7, PT, PT, RZ, R3, RZ, P0, !PT ;  /* 0x00000003ff077210 */ /* 0x002fe200007fe4ff */
[C---:B---3--:R-:W-:Y:S01]  /*0460*/  FFMA R0, R6.reuse, 1.2846437692642211914, R11 ;  /* 0x3fa46f3506007823 */ /* 0x048fe2000000000b */
[----:B------:R-:W-:-:S03]  /*0470*/  FMUL R11, R6, 1.6011766195297241211 ;  /* 0x3fccf35b060b7820 */ /* 0x000fc60000400000 */
[----:B------:R-:W-:-:S04]  /*0480*/  FFMA R0, R17, -0.73284143209457397461, R0 ;  /* 0xbf3b9b7f11007823 */ /* 0x000fc80000000000 */
[----:B------:R-:W-:-:S04]  /*0490*/  FFMA R11, R0, 0.8005924224853515625, -R11 ;  /* 0x3f4cf3a0000b7823 */ /* 0x000fc8000000080b */
[----:B------:R-:W-:Y:S01]  /*04a0*/  FADD R11, R8, R11 ;  /* 0x0000000b080b7221 */ /* 0x000fe20000000000 */
[----:B------:R-:W-:-:S04]  /*04b0*/  IADD3 R8, P1, PT, R4, 0x20, RZ ;  /* 0x0000002004087810 */ /* 0x000fc80007f3e0ff */
[----:B------:R0:W-:Y:S01]  /*04c0*/  STG.E desc[UR6][R4.64+0xc], R11 ;  /* 0x00000c0b04007986 */ /* 0x0001e2000c101906 */
[----:B------:R-:W-:Y:S01]  /*04d0*/  IADD3.X R13, PT, PT, RZ, R5, RZ, P1, !PT ;  /* 0x00000005ff0d7210 */ /* 0x000fe20000ffe4ff */
[----:B------:R-:W-:Y:S07]  /*04e0*/  BRA.U UP0, `(.L_x_134) ;  /* 0xfffffff900f87547 */ /* 0x000fee000b83ffff */
[----:B------:R-:W-:Y:S05]  /*04f0*/  EXIT ;  /* 0x000000000000794d */ /* 0x000fea0003800000 */
.L_x_135:
        /* <DEDUP_REMOVED lines=16> */
.L_x_156:


//--------------------- .text._Z29ellaptic_lowpass_filterKernelPfS_ --------------------------
	.section	.text._Z29ellaptic_lowpass_filterKernelPfS_,"ax",@progbits
	.align	128
        .global         _Z29ellaptic_lowpass_filterKernelPfS_
        .type           _Z29ellaptic_lowpass_filterKernelPfS_,@function
        .size           _Z29ellaptic_lowpass_filterKernelPfS_,(.L_x_157 - _Z29ellaptic_lowpass_filterKernelPfS_)
        .other          _Z29ellaptic_lowpass_filterKernelPfS_,@"STO_CUDA_ENTRY STV_DEFAULT"
_Z29ellaptic_lowpass_filterKernelPfS_:
.text._Z29ellaptic_lowpass_filterKernelPfS_:
        /* <DEDUP_REMOVED lines=13> */
.L_x_136:
[----:B------:R-:W-:-:S05]  /*00d0*/  MOV R3, R7 ;  /* 0x0000000700037202 */ /* 0x000fca0000000f00 */
[----:B--2---:R-:W2:Y:S01]  /*00e0*/  LDG.E R5, desc[UR6][R2.64+-0x10] ;  /* 0xfffff00602057981 */ /* 0x004ea2000c1e1900 */
[----:B------:R-:W-:Y:S01]  /*00f0*/  MOV R4, R8 ;  /* 0x0000000800047202 */ /* 0x000fe20000000f00 */
[----:B--2---:R-:W-:-:S04]  /*0100*/  FFMA R5, R0, 1.2846437692642211914, R5 ;  /* 0x3fa46f3500057823 */ /* 0x004fc80000000005 */
[----:B------:R-:W-:-:S04]  /*0110*/  FFMA R7, R6, -0.54828470945358276367, R5 ;  /* 0xbf0c5c6306077823 */ /* 0x000fc80000000005 */
[----:B------:R-:W-:-:S04]  /*0120*/  FMUL R5, R7, 0.058813393115997314453 ;  /* 0x3d70e65007057820 */ /* 0x000fc80000400000 */
[----:B------:R-:W-:-:S04]  /*0130*/  FFMA R5, R0, 0.11734349280595779419, R5 ;  /* 0x3df051c900057823 */ /* 0x000fc80000000005 */
[----:B------:R-:W-:Y:S01]  /*0140*/  FFMA R9, R6, 0.058813393115997314453, R5 ;  /* 0x3d70e65006097823 */ /* 0x000fe20000000005 */
[----:B------:R-:W-:-:S05]  /*0150*/  MOV R5, R11 ;  /* 0x0000000b00057202 */ /* 0x000fca0000000f00 */
[----:B------:R0:W-:Y:S04]  /*0160*/  STG.E desc[UR6][R4.64+-0x10], R9 ;  /* 0xfffff00904007986 */ /* 0x0001e8000c101906 */
[----:B------:R-:W2:Y:S02]  /*0170*/  LDG.E R6, desc[UR6][R2.64+-0xc] ;  /* 0xfffff40602067981 */ /* 0x000ea4000c1e1900 */
[----:B--2---:R-:W-:-:S04]  /*0180*/  FFMA R11, R7, 1.2846437692642211914, R6 ;  /* 0x3fa46f35070b7823 */ /* 0x004fc80000000006 */
[----:B------:R-:W-:-:S04]  /*0190*/  FFMA R11, R0, -0.54828470945358276367, R11 ;  /* 0xbf0c5c63000b7823 */ /* 0x000fc8000000000b */
[----:B------:R-:W-:-:S04]  /*01a0*/  FMUL R6, R11, 0.058813393115997314453 ;  /* 0x3d70e6500b067820 */ /* 0x000fc80000400000 */
[----:B------:R-:W-:-:S04]  /*01b0*/  FFMA R13, R7, 0.11734349280595779419, R6 ;  /* 0x3df051c9070d7823 */ /* 0x000fc80000000006 */
[----:B------:R-:W-:-:S05]  /*01c0*/  FFMA R13, R0, 0.058813393115997314453, R13 ;  /* 0x3d70e650000d7823 */ /* 0x000fca000000000d */
[----:B------:R-:W-:Y:S04]  /*01d0*/  STG.E desc[UR6][R4.64+-0xc], R13 ;  /* 0xfffff40d04007986 */ /* 0x000fe8000c101906 */
[----:B------:R-:W2:Y:S02]  /*01e0*/  LDG.E R0, desc[UR6][R2.64+-0x8] ;  /* 0xfffff80602007981 */ /* 0x000ea4000c1e1900 */
[----:B--2---:R-:W-:-:S04]  /*01f0*/  FFMA R0, R11, 1.2846437692642211914, R0 ;  /* 0x3fa46f350b007823 */ /* 0x004fc80000000000 */
[----:B------:R-:W-:-:S04]  /*0200*/  FFMA R0, R7, -0.54828470945358276367, R0 ;  /* 0xbf0c5c6307007823 */ /* 0x000fc80000000000 */
[----:B------:R-:W-:-:S04]  /*0210*/  FMUL R6, R0, 0.058813393115997314453 ;  /* 0x3d70e65000067820 */ /* 0x000fc80000400000 */
[----:B------:R-:W-:-:S04]  /*0220*/  FFMA R6, R11, 0.11734349280595779419, R6 ;  /* 0x3df051c90b067823 */ /* 0x000fc80000000006 */
[----:B------:R-:W-:-:S05]  /*0230*/  FFMA R7, R7, 0.058813393115997314453, R6 ;  /* 0x3d70e65007077823 */ /* 0x000fca0000000006 */
[----:B------:R1:W-:Y:S04]  /*0240*/  STG.E desc[UR6][R4.64+-0x8], R7 ;  /* 0xfffff80704007986 */ /* 0x0003e8000c101906 */
[----:B0-----:R-:W2:Y:S02]  /*0250*/  LDG.E R9, desc[UR6][R2.64+-0x4] ;  /* 0xfffffc0602097981 */ /* 0x001ea4000c1e1900 */
[----:B--2---:R-:W-:-:S04]  /*0260*/  FFMA R6, R0, 1.2846437692642211914, R9 ;  /* 0x3fa46f3500067823 */ /* 0x004fc80000000009 */
[----:B------:R-:W-:-:S04]  /*0270*/  FFMA R6, R11, -0.54828470945358276367, R6 ;  /* 0xbf0c5c630b067823 */ /* 0x000fc80000000006 */
[----:B------:R-:W-:-:S04]  /*0280*/  FMUL R9, R6, 0.058813393115997314453 ;  /* 0x3d70e65006097820 */ /* 0x000fc80000400000 */
[----:B------:R-:W-:-:S04]  /*0290*/  FFMA R8, R0, 0.11734349280595779419, R9 ;  /* 0x3df051c900087823 */ /* 0x000fc80000000009 */
[----:B------:R-:W-:-:S05]  /*02a0*/  FFMA R11, R11, 0.058813393115997314453, R8 ;  /* 0x3d70e6500b0b7823 */ /* 0x000fca0000000008 */
[----:B------:R0:W-:Y:S04]  /*02b0*/  STG.E desc[UR6][R4.64+-0x4], R11 ;  /* 0xfffffc0b04007986 */ /* 0x0001e8000c101906 */
[----:B------:R-:W2:Y:S02]  /*02c0*/  LDG.E R9, desc[UR6][R2.64] ;  /* 0x0000000602097981 */ /* 0x000ea4000c1e1900 */
[----:B--2---:R-:W-:-:S04]  /*02d0*/  FFMA R9, R6, 1.2846437692642211914, R9 ;  /* 0x3fa46f3506097823 */ /* 0x004fc80000000009 */
[----:B------:R-:W-:-:S04]  /*02e0*/  FFMA R9, R0, -0.54828470945358276367, R9 ;  /* 0xbf0c5c6300097823 */ /* 0x000fc80000000009 */
[----:B-1----:R-:W-:-:S04]  /*02f0*/  FMUL R7, R9, 0.058813393115997314453 ;  /* 0x3d70e65009077820 */ /* 0x002fc80000400000 */
[----:B------:R-:W-:-:S04]  /*0300*/  FFMA R7, R6, 0.11734349280595779419, R7 ;  /* 0x3df051c906077823 */ /* 0x000fc80000000007 */
[----:B------:R-:W-:-:S05]  /*0310*/  FFMA R7, R0, 0.058813393115997314453, R7 ;  /* 0x3d70e65000077823 */ /* 0x000fca0000000007 */
[----:B------:R1:W-:Y:S04]  /*0320*/  STG.E desc[UR6][R4.64], R7 ;  /* 0x0000000704007986 */ /* 0x0003e8000c101906 */
[----:B------:R-:W2:Y:S02]  /*0330*/  LDG.E R0, desc[UR6][R2.64+0x4] ;  /* 0x0000040602007981 */ /* 0x000ea4000c1e1900 */
[----:B--2---:R-:W-:-:S04]  /*0340*/  FFMA R13, R9, 1.2846437692642211914, R0 ;  /* 0x3fa46f35090d7823 */ /* 0x004fc80000000000 */
[----:B------:R-:W-:-:S04]  /*0350*/  FFMA R13, R6, -0.54828470945358276367, R13 ;  /* 0xbf0c5c63060d7823 */ /* 0x000fc8000000000d */
[----:B------:R-:W-:-:S04]  /*0360*/  FMUL R0, R13, 0.058813393115997314453 ;  /* 0x3d70e6500d007820 */ /* 0x000fc80000400000 */
[----:B0-----:R-:W-:-:S04]  /*0370*/  FFMA R11, R9, 0.11734349280595779419, R0 ;  /* 0x3df051c9090b7823 */ /* 0x001fc80000000000 */
[----:B------:R-:W-:-:S05]  /*0380*/  FFMA R11, R6, 0.058813393115997314453, R11 ;  /* 0x3d70e650060b7823 */ /* 0x000fca000000000b */
[----:B------:R0:W-:Y:S04]  /*0390*/  STG.E desc[UR6][R4.64+0x4], R11 ;  /* 0x0000040b04007986 */ /* 0x0001e8000c101906 */
[----:B------:R-:W2:Y:S02]  /*03a0*/  LDG.E R0, desc[UR6][R2.64+0x8] ;  /* 0x0000080602007981 */ /* 0x000ea4000c1e1900 */
[----:B--2---:R-:W-:-:S04]  /*03b0*/  FFMA R0, R13, 1.2846437692642211914, R0 ;  /* 0x3fa46f350d007823 */ /* 0x004fc80000000000 */
[----:B------:R-:W-:-:S04]  /*03c0*/  FFMA R6, R9, -0.54828470945358276367, R0 ;  /* 0xbf0c5c6309067823 */ /* 0x000fc80000000000 */
[----:B------:R-:W-:-:S04]  /*03d0*/  FMUL R0, R6, 0.058813393115997314453 ;  /* 0x3d70e65006007820 */ /* 0x000fc80000400000 */
[----:B------:R-:W-:-:S04]  /*03e0*/  FFMA R0, R13, 0.11734349280595779419, R0 ;  /* 0x3df051c90d007823 */ /* 0x000fc80000000000 */
[----:B------:R-:W-:-:S05]  /*03f0*/  FFMA R9, R9, 0.058813393115997314453, R0 ;  /* 0x3d70e65009097823 */ /* 0x000fca0000000000 */
[----:B------:R2:W-:Y:S04]  /*0400*/  STG.E desc[UR6][R4.64+0x8], R9 ;  /* 0x0000080904007986 */ /* 0x0005e8000c101906 */
[----:B-1----:R1:W3:Y:S01]  /*0410*/  LDG.E R7, desc[UR6][R2.64+0xc] ;  /* 0x00000c0602077981 */ /* 0x0022e2000c1e1900 */
[----:B------:R-:W-:-:S04]  /*0420*/  UIADD3 UR4, UPT, UPT, UR4, 0x8, URZ ;  /* 0x0000000804047890 */ /* 0x000fc8000fffe0ff */
[----:B------:R-:W-:Y:S01]  /*0430*/  UISETP.NE.AND UP0, UPT, UR4, 0x2da8, UPT ;  /* 0x00002da80400788c */ /* 0x000fe2000bf05270 */
[----:B-1----:R-:W-:Y:S01]  /*0440*/  IADD3 R2, P0, PT, R2, 0x20, RZ ;  /* 0x0000002002027810 */ /* 0x002fe20007f1e0ff */
[----:B---3--:R-:W-:-:S04]  /*0450*/  FFMA R0, R6, 1.2846437692642211914, R7 ;  /* 0x3fa46f3506007823 */ /* 0x008fc80000000007 */
[----:B------:R-:W-:-:S04]  /*0460*/  FFMA R0, R13, -0.54828470945358276367, R0 ;  /* 0xbf0c5c630d007823 */ /* 0x000fc80000000000 */
[----:B------:R-:W-:-:S04]  /*0470*/  FMUL R7, R0, 0.058813393115997314453 ;  /* 0x3d70e65000077820 */ /* 0x000fc80000400000 */
[----:B------:R-:W-:Y:S01]  /*0480*/  FFMA R8, R6, 0.11734349280595779419, R7 ;  /* 0x3df051c906087823 */ /* 0x000fe20000000007 */
[----:B------:R-:W-:-:S03]  /*0490*/  IADD3.X R7, PT, PT, RZ, R3, RZ, P0, !PT ;  /* 0x00000003ff077210 */ /* 0x000fc600007fe4ff */
[----:B------:R-:W-:Y:S01]  /*04a0*/  FFMA R13, R13, 0.058813393115997314453, R8 ;  /* 0x3d70e6500d0d7823 */ /* 0x000fe20000000008 */
[----:B------:R-:W-:-:S04]  /*04b0*/  IADD3 R8, P1, PT, R4, 0x20, RZ ;  /* 0x0000002004087810 */ /* 0x000fc80007f3e0ff */
[----:B------:R2:W-:Y:S01]  /*04c0*/  STG.E desc[UR6][R4.64+0xc], R13 ;  /* 0x00000c0d04007986 */ /* 0x0005e2000c101906 */
[----:B0-----:R-:W-:Y:S01]  /*04d0*/  IADD3.X R11, PT, PT, RZ, R5, RZ, P1, !PT ;  /* 0x00000005ff0b7210 */ /* 0x001fe20000ffe4ff */
[----:B------:R-:W-:Y:S07]  /*04e0*/  BRA.U UP0, `(.L_x_136) ;  /* 0xfffffff900f87547 */ /* 0x000fee000b83ffff */
[----:B------:R-:W-:Y:S05]  /*04f0*/  EXIT ;  /* 0x000000000000794d */ /* 0x000fea0003800000 */
.L_x_137:
        /* <DEDUP_REMOVED lines=16> */
.L_x_157:


//--------------------- .text._Z24bw_highpass_filterKernelPfS_ --------------------------
	.section	.text._Z24bw_highpass_filterKernelPfS_,"ax",@progbits
	.align	128
        .global         _Z24bw_highpass_filterKernelPfS_
        .type           _Z24bw_highpass_filterKernelPfS_,@function
        .size           _Z24bw_highpass_filterKernelPfS_,(.L_x_158 - _Z24bw_highpass_filterKernelPfS_)
        .other          _Z24bw_highpass_filterKernelPfS_,@"STO_CUDA_ENTRY STV_DEFAULT"
_Z24bw_highpass_filterKernelPfS_:
.text._Z24bw_highpass_filterKernelPfS_:
        /* <DEDUP_REMOVED lines=13> */
.L_x_138:
[----:B------:R-:W-:-:S05]  /*00d0*/  MOV R3, R7 ;  /* 0x0000000700037202 */ /* 0x000fca0000000f00 */
[----:B0-----:R-:W2:Y:S01]  /*00e0*/  LDG.E R5, desc[UR6][R2.64+-0x10] ;  /* 0xfffff00602057981 */ /* 0x001ea2000c1e1900 */
[----:B------:R-:W-:Y:S01]  /*00f0*/  MOV R4, R8 ;  /* 0x0000000800047202 */ /* 0x000fe20000000f00 */
[----:B--2---:R-:W-:-:S04]  /*0100*/  FFMA R5, R0, 1.5610181093215942383, R5 ;  /* 0x3fc7cf7100057823 */ /* 0x004fc80000000005 */
[----:B------:R-:W-:-:S04]  /*0110*/  FFMA R7, R6, -0.64135152101516723633, R5 ;  /* 0xbf242f9d06077823 */ /* 0x000fc80000000005 */
[----:B------:R-:W-:-:S04]  /*0120*/  FMUL R9, R7, 0.75502198934555053711 ;  /* 0x3f41491f07097820 */ /* 0x000fc80000400000 */
[----:B------:R-:W-:-:S04]  /*0130*/  FFMA R5, R0, -1.5100439786911010742, R9 ;  /* 0xbfc1491f00057823 */ /* 0x000fc80000000009 */
[----:B------:R-:W-:Y:S01]  /*0140*/  FFMA R11, R6, 0.75502198934555053711, R5 ;  /* 0x3f41491f060b7823 */ /* 0x000fe20000000005 */
[----:B------:R-:W-:-:S05]  /*0150*/  MOV R5, R13 ;  /* 0x0000000d00057202 */ /* 0x000fca0000000f00 */
[----:B------:R0:W-:Y:S04]  /*0160*/  STG.E desc[UR6][R4.64+-0x10], R11 ;  /* 0xfffff00b04007986 */ /* 0x0001e8000c101906 */
[----:B------:R-:W2:Y:S02]  /*0170*/  LDG.E R6, desc[UR6][R2.64+-0xc] ;  /* 0xfffff40602067981 */ /* 0x000ea4000c1e1900 */
[----:B--2---:R-:W-:-:S04]  /*0180*/  FFMA R13, R7, 1.5610181093215942383, R6 ;  /* 0x3fc7cf71070d7823 */ /* 0x004fc80000000006 */
[----:B------:R-:W-:-:S04]  /*0190*/  FFMA R13, R0, -0.64135152101516723633, R13 ;  /* 0xbf242f9d000d7823 */ /* 0x000fc8000000000d */
[----:B------:R-:W-:-:S04]  /*01a0*/  FMUL R6, R13, 0.75502198934555053711 ;  /* 0x3f41491f0d067820 */ /* 0x000fc80000400000 */
[----:B------:R-:W-:-:S04]  /*01b0*/  FFMA R15, R7, -1.5100439786911010742, R6 ;  /* 0xbfc1491f070f7823 */ /* 0x000fc80000000006 */
[----:B------:R-:W-:-:S05]  /*01c0*/  FFMA R15, R0, 0.75502198934555053711, R15 ;  /* 0x3f41491f000f7823 */ /* 0x000fca000000000f */
[----:B------:R-:W-:Y:S04]  /*01d0*/  STG.E desc[UR6][R4.64+-0xc], R15 ;  /* 0xfffff40f04007986 */ /* 0x000fe8000c101906 */
[----:B------:R-:W2:Y:S02]  /*01e0*/  LDG.E R0, desc[UR6][R2.64+-0x8] ;  /* 0xfffff80602007981 */ /* 0x000ea4000c1e1900 */
[----:B--2---:R-:W-:-:S04]  /*01f0*/  FFMA R0, R13, 1.5610181093215942383, R0 ;  /* 0x3fc7cf710d007823 */ /* 0x004fc80000000000 */
[----:B------:R-:W-:-:S04]  /*0200*/  FFMA R0, R7, -0.64135152101516723633, R0 ;  /* 0xbf242f9d07007823 */ /* 0x000fc80000000000 */
[----:B------:R-:W-:-:S04]  /*0210*/  FMUL R8, R0, 0.75502198934555053711 ;  /* 0x3f41491f00087820 */ /* 0x000fc80000400000 */
[----:B------:R-:W-:-:S04]  /*0220*/  FFMA R10, R13, -1.5100439786911010742, R8 ;  /* 0xbfc1491f0d0a7823 */ /* 0x000fc80000000008 */
[----:B------:R-:W-:-:S05]  /*0230*/  FADD R9, R9, R10 ;  /* 0x0000000a09097221 */ /* 0x000fca0000000000 */
[----:B------:R1:W-:Y:S04]  /*0240*/  STG.E desc[UR6][R4.64+-0x8], R9 ;  /* 0xfffff80904007986 */ /* 0x0003e8000c101906 */
[----:B------:R-:W2:Y:S02]  /*0250*/  LDG.E R7, desc[UR6][R2.64+-0x4] ;  /* 0xfffffc0602077981 */ /* 0x000ea4000c1e1900 */
[----:B--2---:R-:W-:-:S04]  /*0260*/  FFMA R10, R0, 1.5610181093215942383, R7 ;  /* 0x3fc7cf71000a7823 */ /* 0x004fc80000000007 */
[----:B------:R-:W-:-:S04]  /*0270*/  FFMA R10, R13, -0.64135152101516723633, R10 ;  /* 0xbf242f9d0d0a7823 */ /* 0x000fc8000000000a */
[----:B------:R-:W-:-:S04]  /*0280*/  FMUL R7, R10, 0.75502198934555053711 ;  /* 0x3f41491f0a077820 */ /* 0x000fc80000400000 */
[----:B0-----:R-:W-:-:S04]  /*0290*/  FFMA R11, R0, -1.5100439786911010742, R7 ;  /* 0xbfc1491f000b7823 */ /* 0x001fc80000000007 */
[----:B------:R-:W-:-:S05]  /*02a0*/  FADD R11, R6, R11 ;  /* 0x0000000b060b7221 */ /* 0x000fca0000000000 */
[----:B------:R0:W-:Y:S04]  /*02b0*/  STG.E desc[UR6][R4.64+-0x4], R11 ;  /* 0xfffffc0b04007986 */ /* 0x0001e8000c101906 */
[----:B------:R-:W2:Y:S02]  /*02c0*/  LDG.E R13, desc[UR6][R2.64] ;  /* 0x00000006020d7981 */ /* 0x000ea4000c1e1900 */
[----:B--2---:R-:W-:-:S04]  /*02d0*/  FFMA R13, R10, 1.5610181093215942383, R13 ;  /* 0x3fc7cf710a0d7823 */ /* 0x004fc8000000000d */
[----:B------:R-:W-:-:S04]  /*02e0*/  FFMA R13, R0, -0.64135152101516723633, R13 ;  /* 0xbf242f9d000d7823 */ /* 0x000fc8000000000d */
[----:B-1----:R-:W-:-:S04]  /*02f0*/  FMUL R9, R13, 0.75502198934555053711 ;  /* 0x3f41491f0d097820 */ /* 0x002fc80000400000 */
[----:B------:R-:W-:-:S04]  /*0300*/  FFMA R15, R10, -1.5100439786911010742, R9 ;  /* 0xbfc1491f0a0f7823 */ /* 0x000fc80000000009 */
[----:B------:R-:W-:-:S05]  /*0310*/  FADD R15, R8, R15 ;  /* 0x0000000f080f7221 */ /* 0x000fca0000000000 */
        /* <DEDUP_REMOVED lines=8> */
[----:B------:R-:W2:Y:S01]  /*03a0*/  LDG.E R0, desc[UR6][R2.64+0x8] ;  /* 0x0000080602007981 */ /* 0x000ea2000c1e1900 */
[C---:B0-----:R-:W-:Y:S01]  /*03b0*/  FMUL R11, R17.reuse, 1.5100439786911010742 ;  /* 0x3fc1491f110b7820 */ /* 0x041fe20000400000 */
[----:B--2---:R-:W-:-:S04]  /*03c0*/  FFMA R0, R17, 1.5610181093215942383, R0 ;  /* 0x3fc7cf7111007823 */ /* 0x004fc80000000000 */
[----:B------:R-:W-:-:S04]  /*03d0*/  FFMA R6, R13, -0.64135152101516723633, R0 ;  /* 0xbf242f9d0d067823 */ /* 0x000fc80000000000 */
[----:B------:R-:W-:-:S04]  /*03e0*/  FFMA R0, R6, 0.75502198934555053711, -R11 ;  /* 0x3f41491f06007823 */ /* 0x000fc8000000080b */
[----:B------:R-:W-:-:S05]  /*03f0*/  FADD R9, R9, R0 ;  /* 0x0000000009097221 */ /* 0x000fca0000000000 */
[----:B------:R0:W-:Y:S04]  /*0400*/  STG.E desc[UR6][R4.64+0x8], R9 ;  /* 0x0000080904007986 */ /* 0x0001e8000c101906 */
[----:B------:R2:W3:Y:S01]  /*0410*/  LDG.E R11, desc[UR6][R2.64+0xc] ;  /* 0x00000c06020b7981 */ /* 0x0004e2000c1e1900 */
[----:B------:R-:W-:-:S04]  /*0420*/  UIADD3 UR4, UPT, UPT, UR4, 0x8, URZ ;  /* 0x0000000804047890 */ /* 0x000fc8000fffe0ff */
[----:B------:R-:W-:Y:S01]  /*0430*/  UISETP.NE.AND UP0, UPT, UR4, 0x2da8, UPT ;  /* 0x00002da80400788c */ /* 0x000fe2000bf05270 */
[----:B--2---:R-:W-:-:S04]  /*0440*/  IADD3 R2, P0, PT, R2, 0x20, RZ ;  /* 0x0000002002027810 */ /* 0x004fc80007f1e0ff */
[----:B-1----:R-:W-:Y:S01]  /*0450*/  IADD3.X R7, PT, PT, RZ, R3, RZ, P0, !PT ;  /* 0x00000003ff077210 */ /* 0x002fe200007fe4ff */
[C---:B---3--:R-:W-:Y:S01]  /*0460*/  FFMA R0, R6.reuse, 1.5610181093215942383, R11 ;  /* 0x3fc7cf7106007823 */ /* 0x048fe2000000000b */
[----:B------:R-:W-:-:S03]  /*0470*/  FMUL R11, R6, 1.5100439786911010742 ;  /* 0x3fc1491f060b7820 */ /* 0x000fc60000400000 */
[----:B------:R-:W-:-:S04]  /*0480*/  FFMA R0, R17, -0.64135152101516723633, R0 ;  /* 0xbf242f9d11007823 */ /* 0x000fc80000000000 */
[----:B------:R-:W-:-:S04]  /*0490*/  FFMA R11, R0, 0.75502198934555053711, -R11 ;  /* 0x3f41491f000b7823 */ /* 0x000fc8000000080b */
[----:B------:R-:W-:Y:S01]  /*04a0*/  FADD R11, R8, R11 ;  /* 0x0000000b080b7221 */ /* 0x000fe20000000000 */
[----:B------:R-:W-:-:S04]  /*04b0*/  IADD3 R8, P1, PT, R4, 0x20, RZ ;  /* 0x0000002004087810 */ /* 0x000fc80007f3e0ff */
[----:B------:R0:W-:Y:S01]  /*04c0*/  STG.E desc[UR6][R4.64+0xc], R11 ;  /* 0x00000c0b04007986 */ /* 0x0001e2000c101906 */
[----:B------:R-:W-:Y:S01]  /*04d0*/  IADD3.X R13, PT, PT, RZ, R5, RZ, P1, !PT ;  /* 0x00000005ff0d7210 */ /* 0x000fe20000ffe4ff */
[----:B------:R-:W-:Y:S07]  /*04e0*/  BRA.U UP0, `(.L_x_138) ;  /* 0xfffffff900f87547 */ /* 0x000fee000b83ffff */
[----:B------:R-:W-:Y:S05]  /*04f0*/  EXIT ;  /* 0x000000000000794d */ /* 0x000fea0003800000 */
.L_x_139:
        /* <DEDUP_REMOVED lines=16> */
.L_x_158:


//--------------------- .text._Z23bw_lowpass_filterKernelPfS_ --------------------------
	.section	.text._Z23bw_lowpass_filterKernelPfS_,"ax",@progbits
	.align	128
        .global         _Z23bw_lowpass_filterKernelPfS_
        .type           _Z23bw_lowpass_filterKernelPfS_,@function
        .size           _Z23bw_lowpass_filterKernelPfS_,(.L_x_159 - _Z23bw_lowpass_filterKernelPfS_)
        .other          _Z23bw_lowpass_filterKernelPfS_,@"STO_CUDA_ENTRY STV_DEFAULT"
_Z23bw_lowpass_filterKernelPfS_:
.text._Z23bw_lowpass_filterKernelPfS_:
        /* <DEDUP_REMOVED lines=13> */
.L_x_140:
[----:B------:R-:W-:-:S05]  /*00d0*/  MOV R3, R7 ;  /* 0x0000000700037202 */ /* 0x000fca0000000f00 */
[----:B--2---:R-:W2:Y:S01]  /*00e0*/  LDG.E R5, desc[UR6][R2.64+-0x10] ;  /* 0xfffff00602057981 */ /* 0x004ea2000c1e1900 */
[----:B------:R-:W-:Y:S01]  /*00f0*/  MOV R4, R8 ;  /* 0x0000000800047202 */ /* 0x000fe20000000f00 */
[----:B--2---:R-:W-:-:S04]  /*0100*/  FFMA R5, R0, 1.2246515750885009766, R5 ;  /* 0x3f9cc16200057823 */ /* 0x004fc80000000005 */
[----:B------:R-:W-:-:S04]  /*0110*/  FFMA R7, R6, -0.45044544339179992676, R5 ;  /* 0xbee6a0c906077823 */ /* 0x000fc80000000005 */
[----:B------:R-:W-:-:S04]  /*0120*/  FMUL R5, R7, 0.056448463350534439087 ;  /* 0x3d67368107057820 */ /* 0x000fc80000400000 */
[----:B------:R-:W-:-:S04]  /*0130*/  FFMA R5, R0, 0.11289692670106887817, R5 ;  /* 0x3de7368100057823 */ /* 0x000fc80000000005 */
[----:B------:R-:W-:Y:S01]  /*0140*/  FFMA R9, R6, 0.056448463350534439087, R5 ;  /* 0x3d67368106097823 */ /* 0x000fe20000000005 */
[----:B------:R-:W-:-:S05]  /*0150*/  MOV R5, R11 ;  /* 0x0000000b00057202 */ /* 0x000fca0000000f00 */
[----:B------:R0:W-:Y:S04]  /*0160*/  STG.E desc[UR6][R4.64+-0x10], R9 ;  /* 0xfffff00904007986 */ /* 0x0001e8000c101906 */
[----:B------:R-:W2:Y:S02]  /*0170*/  LDG.E R6, desc[UR6][R2.64+-0xc] ;  /* 0xfffff40602067981 */ /* 0x000ea4000c1e1900 */
[----:B--2---:R-:W-:-:S04]  /*0180*/  FFMA R11, R7, 1.2246515750885009766, R6 ;  /* 0x3f9cc162070b7823 */ /* 0x004fc80000000006 */
[----:B------:R-:W-:-:S04]  /*0190*/  FFMA R11, R0, -0.45044544339179992676, R11 ;  /* 0xbee6a0c9000b7823 */ /* 0x000fc8000000000b */
[----:B------:R-:W-:-:S04]  /*01a0*/  FMUL R6, R11, 0.056448463350534439087 ;  /* 0x3d6736810b067820 */ /* 0x000fc80000400000 */
[----:B------:R-:W-:-:S04]  /*01b0*/  FFMA R13, R7, 0.11289692670106887817, R6 ;  /* 0x3de73681070d7823 */ /* 0x000fc80000000006 */
[----:B------:R-:W-:-:S05]  /*01c0*/  FFMA R13, R0, 0.056448463350534439087, R13 ;  /* 0x3d673681000d7823 */ /* 0x000fca000000000d */
[----:B------:R-:W-:Y:S04]  /*01d0*/  STG.E desc[UR6][R4.64+-0xc], R13 ;  /* 0xfffff40d04007986 */ /* 0x000fe8000c101906 */
[----:B------:R-:W2:Y:S02]  /*01e0*/  LDG.E R0, desc[UR6][R2.64+-0x8] ;  /* 0xfffff80602007981 */ /* 0x000ea4000c1e1900 */
[----:B--2---:R-:W-:-:S04]  /*01f0*/  FFMA R0, R11, 1.2246515750885009766, R0 ;  /* 0x3f9cc1620b007823 */ /* 0x004fc80000000000 */
[----:B------:R-:W-:-:S04]  /*0200*/  FFMA R0, R7, -0.45044544339179992676, R0 ;  /* 0xbee6a0c907007823 */ /* 0x000fc80000000000 */
[----:B------:R-:W-:-:S04]  /*0210*/  FMUL R6, R0, 0.056448463350534439087 ;  /* 0x3d67368100067820 */ /* 0x000fc80000400000 */
[----:B------:R-:W-:-:S04]  /*0220*/  FFMA R6, R11, 0.11289692670106887817, R6 ;  /* 0x3de736810b067823 */ /* 0x000fc80000000006 */
[----:B------:R-:W-:-:S05]  /*0230*/  FFMA R7, R7, 0.056448463350534439087, R6 ;  /* 0x3d67368107077823 */ /* 0x000fca0000000006 */
[----:B------:R1:W-:Y:S04]  /*0240*/  STG.E desc[UR6][R4.64+-0x8], R7 ;  /* 0xfffff80704007986 */ /* 0x0003e8000c101906 */
[----:B0-----:R-:W2:Y:S02]  /*0250*/  LDG.E R9, desc[UR6][R2.64+-0x4] ;  /* 0xfffffc0602097981 */ /* 0x001ea4000c1e1900 */
[----:B--2---:R-:W-:-:S04]  /*0260*/  FFMA R6, R0, 1.2246515750885009766, R9 ;  /* 0x3f9cc16200067823 */ /* 0x004fc80000000009 */
[----:B------:R-:W-:-:S04]  /*0270*/  FFMA R6, R11, -0.45044544339179992676, R6 ;  /* 0xbee6a0c90b067823 */ /* 0x000fc80000000006 */
[----:B------:R-:W-:-:S04]  /*0280*/  FMUL R9, R6, 0.056448463350534439087 ;  /* 0x3d67368106097820 */ /* 0x000fc80000400000 */
[----:B------:R-:W-:-:S04]  /*0290*/  FFMA R8, R0, 0.11289692670106887817, R9 ;  /* 0x3de7368100087823 */ /* 0x000fc80000000009 */
[----:B------:R-:W-:-:S05]  /*02a0*/  FFMA R11, R11, 0.056448463350534439087, R8 ;  /* 0x3d6736810b0b7823 */ /* 0x000fca0000000008 */
[----:B------:R0:W-:Y:S04]  /*02b0*/  STG.E desc[UR6][R4.64+-0x4], R11 ;  /* 0xfffffc0b04007986 */ /* 0x0001e8000c101906 */
[----:B------:R-:W2:Y:S02]  /*02c0*/  LDG.E R9, desc[UR6][R2.64] ;  /* 0x0000000602097981 */ /* 0x000ea4000c1e1900 */
[----:B--2---:R-:W-:-:S04]  /*02d0*/  FFMA R9, R6, 1.2246515750885009766, R9 ;  /* 0x3f9cc16206097823 */ /* 0x004fc80000000009 */
[----:B------:R-:W-:-:S04]  /*02e0*/  FFMA R9, R0, -0.45044544339179992676, R9 ;  /* 0xbee6a0c900097823 */ /* 0x000fc80000000009 */
[----:B-1----:R-:W-:-:S04]  /*02f0*/  FMUL R7, R9, 0.056448463350534439087 ;  /* 0x3d67368109077820 */ /* 0x002fc80000400000 */
[----:B------:R-:W-:-:S04]  /*0300*/  FFMA R7, R6, 0.11289692670106887817, R7 ;  /* 0x3de7368106077823 */ /* 0x000fc80000000007 */
[----:B------:R-:W-:-:S05]  /*0310*/  FFMA R7, R0, 0.056448463350534439087, R7 ;  /* 0x3d67368100077823 */ /* 0x000fca0000000007 */
[----:B------:R1:W-:Y:S04]  /*0320*/  STG.E desc[UR6][R4.64], R7 ;  /* 0x0000000704007986 */ /* 0x0003e8000c101906 */
[----:B------:R-:W2:Y:S02]  /*0330*/  LDG.E R0, desc[UR6][R2.64+0x4] ;  /* 0x0000040602007981 */ /* 0x000ea4000c1e1900 */
[----:B--2---:R-:W-:-:S04]  /*0340*/  FFMA R13, R9, 1.2246515750885009766, R0 ;  /* 0x3f9cc162090d7823 */ /* 0x004fc80000000000 */
[----:B------:R-:W-:-:S04]  /*0350*/  FFMA R13, R6, -0.45044544339179992676, R13 ;  /* 0xbee6a0c9060d7823 */ /* 0x000fc8000000000d */
[----:B------:R-:W-:-:S04]  /*0360*/  FMUL R0, R13, 0.056448463350534439087 ;  /* 0x3d6736810d007820 */ /* 0x000fc80000400000 */
[----:B0-----:R-:W-:-:S04]  /*0370*/  FFMA R11, R9, 0.11289692670106887817, R0 ;  /* 0x3de73681090b7823 */ /* 0x001fc80000000000 */
[----:B------:R-:W-:-:S05]  /*0380*/  FFMA R11, R6, 0.056448463350534439087, R11 ;  /* 0x3d673681060b7823 */ /* 0x000fca000000000b */
[----:B------:R0:W-:Y:S04]  /*0390*/  STG.E desc[UR6][R4.64+0x4], R11 ;  /* 0x0000040b04007986 */ /* 0x0001e8000c101906 */
[----:B------:R-:W2:Y:S02]  /*03a0*/  LDG.E R0, desc[UR6][R2.64+0x8] ;  /* 0x0000080602007981 */ /* 0x000ea4000c1e1900 */
[----:B--2---:R-:W-:-:S04]  /*03b0*/  FFMA R0, R13, 1.2246515750885009766, R0 ;  /* 0x3f9cc1620d007823 */ /* 0x004fc80000000000 */
[----:B------:R-:W-:-:S04]  /*03c0*/  FFMA R6, R9, -0.45044544339179992676, R0 ;  /* 0xbee6a0c909067823 */ /* 0x000fc80000000000 */
[----:B------:R-:W-:-:S04]  /*03d0*/  FMUL R0, R6, 0.056448463350534439087 ;  /* 0x3d67368106007820 */ /* 0x000fc80000400000 */
[----:B------:R-:W-:-:S04]  /*03e0*/  FFMA R0, R13, 0.11289692670106887817, R0 ;  /* 0x3de736810d007823 */ /* 0x000fc80000000000 */
[----:B------:R-:W-:-:S05]  /*03f0*/  FFMA R9, R9, 0.056448463350534439087, R0 ;  /* 0x3d67368109097823 */ /* 0x000fca0000000000 */
[----:B------:R2:W-:Y:S04]  /*0400*/  STG.E desc[UR6][R4.64+0x8], R9 ;  /* 0x0000080904007986 */ /* 0x0005e8000c101906 */
[----:B-1----:R1:W3:Y:S01]  /*0410*/  LDG.E R7, desc[UR6][R2.64+0xc] ;  /* 0x00000c0602077981 */ /* 0x0022e2000c1e1900 */
[----:B------:R-:W-:-:S04]  /*0420*/  UIADD3 UR4, UPT, UPT, UR4, 0x8, URZ ;  /* 0x0000000804047890 */ /* 0x000fc8000fffe0ff */
[----:B------:R-:W-:Y:S01]  /*0430*/  UISETP.NE.AND UP0, UPT, UR4, 0x2da8, UPT ;  /* 0x00002da80400788c */ /* 0x000fe2000bf05270 */
[----:B-1----:R-:W-:Y:S01]  /*0440*/  IADD3 R2, P0, PT, R2, 0x20, RZ ;  /* 0x0000002002027810 */ /* 0x002fe20007f1e0ff */
[----:B---3--:R-:W-:-:S04]  /*0450*/  FFMA R0, R6, 1.2246515750885009766, R7 ;  /* 0x3f9cc16206007823 */ /* 0x008fc80000000007 */
[----:B------:R-:W-:-:S04]  /*0460*/  FFMA R0, R13, -0.45044544339179992676, R0 ;  /* 0xbee6a0c90d007823 */ /* 0x000fc80000000000 */
[----:B------:R-:W-:-:S04]  /*0470*/  FMUL R7, R0, 0.056448463350534439087 ;  /* 0x3d67368100077820 */ /* 0x000fc80000400000 */
[----:B------:R-:W-:Y:S01]  /*0480*/  FFMA R8, R6, 0.11289692670106887817, R7 ;  /* 0x3de7368106087823 */ /* 0x000fe20000000007 */
[----:B------:R-:W-:-:S03]  /*0490*/  IADD3.X R7, PT, PT, RZ, R3, RZ, P0, !PT ;  /* 0x00000003ff077210 */ /* 0x000fc600007fe4ff */
[----:B------:R-:W-:Y:S01]  /*04a0*/  FFMA R13, R13, 0.056448463350534439087, R8 ;  /* 0x3d6736810d0d7823 */ /* 0x000fe20000000008 */
[----:B------:R-:W-:-:S04]  /*04b0*/  IADD3 R8, P1, PT, R4, 0x20, RZ ;  /* 0x0000002004087810 */ /* 0x000fc80007f3e0ff */
[----:B------:R2:W-:Y:S01]  /*04c0*/  STG.E desc[UR6][R4.64+0xc], R13 ;  /* 0x00000c0d04007986 */ /* 0x0005e2000c101906 */
[----:B0-----:R-:W-:Y:S01]  /*04d0*/  IADD3.X R11, PT, PT, RZ, R5, RZ, P1, !PT ;  /* 0x00000005ff0b7210 */ /* 0x001fe20000ffe4ff */
[----:B------:R-:W-:Y:S07]  /*04e0*/  BRA.U UP0, `(.L_x_140) ;  /* 0xfffffff900f87547 */ /* 0x000fee000b83ffff */
[----:B------:R-:W-:Y:S05]  /*04f0*/  EXIT ;  /* 0x000000000000794d */ /* 0x000fea0003800000 */
.L_x_141:
        /* <DEDUP_REMOVED lines=16> */
.L_x_159:


//--------------------- .nv.shared.reserved.0     --------------------------
	.section	.nv.shared.reserved.0,"aw",@nobits
	.weak		__nv_reservedSMEM_offset_0_alias
	.size		__nv_reservedSMEM_offset_0_alias, 0, 64
	.other		__nv_reservedSMEM_offset_0_alias,@"STO_CUDA_RESERVED_SHARED STV_DEFAULT"
__nv_reservedSMEM_offset_0_alias:
	.zero		0
	.zero		64


//--------------------- .nv.constant0._Z20interpolation_kernalP11PixelDefinePfS0_S1_Ph --------------------------
	.section	.nv.constant0._Z20interpolation_kernalP11PixelDefinePfS0_S1_Ph,"a",@progbits
	.sectionflags	@""
	.align	4
.nv.constant0._Z20interpolation_kernalP11PixelDefinePfS0_S1_Ph:
	.zero		936


//--------------------- .nv.constant0._Z14dynamic_KernelPfS_PiS_S_ --------------------------
	.section	.nv.constant0._Z14dynamic_KernelPfS_PiS_S_,"a",@progbits
	.sectionflags	@""
	.align	4
.nv.constant0._Z14dynamic_KernelPfS_PiS_S_:
	.zero		936


//--------------------- .nv.constant0._Z15sampling_KernelPfS_ --------------------------
	.section	.nv.constant0._Z15sampling_KernelPfS_,"a",@progbits
	.sectionflags	@""
	.align	4
.nv.constant0._Z15sampling_KernelPfS_:
	.zero		912


//--------------------- .nv.constant0._Z20peak_sampling_KernelPfS_ --------------------------
	.section	.nv.constant0._Z20peak_sampling_KernelPfS_,"a",@progbits
	.sectionflags	@""
	.align	4
.nv.constant0._Z20peak_sampling_KernelPfS_:
	.zero		912


//--------------------- .nv.constant0._Z18av_sampling_KernelPfS_ --------------------------
	.section	.nv.constant0._Z18av_sampling_KernelPfS_,"a",@progbits
	.sectionflags	@""
	.align	4
.nv.constant0._Z18av_sampling_KernelPfS_:
	.zero		912


//--------------------- .nv.constant0._Z10lpf_KernelPfS_ --------------------------
	.section	.nv.constant0._Z10lpf_KernelPfS_,"a",@progbits
	.sectionflags	@""
	.align	4
.nv.constant0._Z10lpf_KernelPfS_:
	.zero		912


//--------------------- .nv.constant0._Z16detection_KernelPfS_S_S_ --------------------------
	.section	.nv.constant0._Z16detection_KernelPfS_S_S_,"a",@progbits
	.sectionflags	@""
	.align	4
.nv.constant0._Z16detection_KernelPfS_S_S_:
	.zero		928


//--------------------- .nv.constant0._Z31chebychev_highpass_filterKernelPfS_ --------------------------
	.section	.nv.constant0._Z31chebychev_highpass_filterKernelPfS_,"a",@progbits
	.sectionflags	@""
	.align	4
.nv.constant0._Z31chebychev_highpass_filterKernelPfS_:
	.zero		912


//--------------------- .nv.constant0._Z30chebychev_lowpass_filterKernelPfS_ --------------------------
	.section	.nv.constant0._Z30chebychev_lowpass_filterKernelPfS_,"a",@progbits
	.sectionflags	@""
	.align	4
.nv.constant0._Z30chebychev_lowpass_filterKernelPfS_:
	.zero		912


//--------------------- .nv.constant0._Z30ellaptic_highpass_filterKernelPfS_ --------------------------
	.section	.nv.constant0._Z30ellaptic_highpass_filterKernelPfS_,"a",@progbits
	.sectionflags	@""
	.align	4
.nv.constant0._Z30ellaptic_highpass_filterKernelPfS_:
	.zero		912


//--------------------- .nv.constant0._Z29ellaptic_lowpass_filterKernelPfS_ --------------------------
	.section	.nv.constant0._Z29ellaptic_lowpass_filterKernelPfS_,"a",@progbits
	.sectionflags	@""
	.align	4
.nv.constant0._Z29ellaptic_lowpass_filterKernelPfS_:
	.zero		912


//--------------------- .nv.constant0._Z24bw_highpass_filterKernelPfS_ --------------------------
	.section	.nv.constant0._Z24bw_highpass_filterKernelPfS_,"a",@progbits
	.sectionflags	@""
	.align	4
.nv.constant0._Z24bw_highpass_filterKernelPfS_:
	.zero		912


//--------------------- .nv.constant0._Z23bw_lowpass_filterKernelPfS_ --------------------------
	.section	.nv.constant0._Z23bw_lowpass_filterKernelPfS_,"a",@progbits
	.sectionflags	@""
	.align	4
.nv.constant0._Z23bw_lowpass_filterKernelPfS_:
	.zero		912


//--------------------- SYMBOLS --------------------------

	.type		.nv.reservedSmem.offset0,@object
	.size		.nv.reservedSmem.offset0,0x4
